//
// Generated by NVIDIA NVVM Compiler
//
// Compiler Build ID: CL-36424714
// Cuda compilation tools, release 13.0, V13.0.88
// Based on NVVM 20.0.0
//

.version 9.0
.target sm_100
.address_size 64


.entry _ZN36_GLOBAL__N__23c0bb3e_4_k_cu_515fdf3022dropout_forward_kernelEPKfPfPimfbmm(
	.param .u64 .ptr .align 1 _ZN36_GLOBAL__N__23c0bb3e_4_k_cu_515fdf3022dropout_forward_kernelEPKfPfPimfbmm_param_0,
	.param .u64 .ptr .align 1 _ZN36_GLOBAL__N__23c0bb3e_4_k_cu_515fdf3022dropout_forward_kernelEPKfPfPimfbmm_param_1,
	.param .u64 .ptr .align 1 _ZN36_GLOBAL__N__23c0bb3e_4_k_cu_515fdf3022dropout_forward_kernelEPKfPfPimfbmm_param_2,
	.param .u64 _ZN36_GLOBAL__N__23c0bb3e_4_k_cu_515fdf3022dropout_forward_kernelEPKfPfPimfbmm_param_3,
	.param .f32 _ZN36_GLOBAL__N__23c0bb3e_4_k_cu_515fdf3022dropout_forward_kernelEPKfPfPimfbmm_param_4,
	.param .u8 _ZN36_GLOBAL__N__23c0bb3e_4_k_cu_515fdf3022dropout_forward_kernelEPKfPfPimfbmm_param_5,
	.param .u64 _ZN36_GLOBAL__N__23c0bb3e_4_k_cu_515fdf3022dropout_forward_kernelEPKfPfPimfbmm_param_6,
	.param .u64 _ZN36_GLOBAL__N__23c0bb3e_4_k_cu_515fdf3022dropout_forward_kernelEPKfPfPimfbmm_param_7
)
{
	.reg .pred 	%p<14>;
	.reg .b16 	%rs<2>;
	.reg .b32 	%r<19>;
	.reg .b32 	%f<27>;
	.reg .b64 	%rd<80>;

	ld.param.u64 	%rd18, [_ZN36_GLOBAL__N__23c0bb3e_4_k_cu_515fdf3022dropout_forward_kernelEPKfPfPimfbmm_param_0];
	ld.param.u64 	%rd19, [_ZN36_GLOBAL__N__23c0bb3e_4_k_cu_515fdf3022dropout_forward_kernelEPKfPfPimfbmm_param_1];
	ld.param.u64 	%rd14, [_ZN36_GLOBAL__N__23c0bb3e_4_k_cu_515fdf3022dropout_forward_kernelEPKfPfPimfbmm_param_2];
	ld.param.u64 	%rd15, [_ZN36_GLOBAL__N__23c0bb3e_4_k_cu_515fdf3022dropout_forward_kernelEPKfPfPimfbmm_param_3];
	ld.param.f32 	%f2, [_ZN36_GLOBAL__N__23c0bb3e_4_k_cu_515fdf3022dropout_forward_kernelEPKfPfPimfbmm_param_4];
	ld.param.s8 	%rs1, [_ZN36_GLOBAL__N__23c0bb3e_4_k_cu_515fdf3022dropout_forward_kernelEPKfPfPimfbmm_param_5];
	ld.param.u64 	%rd16, [_ZN36_GLOBAL__N__23c0bb3e_4_k_cu_515fdf3022dropout_forward_kernelEPKfPfPimfbmm_param_6];
	ld.param.u64 	%rd17, [_ZN36_GLOBAL__N__23c0bb3e_4_k_cu_515fdf3022dropout_forward_kernelEPKfPfPimfbmm_param_7];
	cvta.to.global.u64 	%rd1, %rd14;
	cvta.to.global.u64 	%rd2, %rd19;
	cvta.to.global.u64 	%rd3, %rd18;
	mov.u32 	%r2, %ctaid.x;
	mov.u32 	%r1, %ntid.x;
	mul.wide.u32 	%rd20, %r2, %r1;
	mov.u32 	%r3, %tid.x;
	cvt.u64.u32 	%rd21, %r3;
	add.s64 	%rd77, %rd20, %rd21;
	setp.ge.u64 	%p2, %rd77, %rd15;
	@%p2 bra 	$L__BB0_8;
	setp.ne.s16 	%p3, %rs1, 0;
	setp.lt.f32 	%p4, %f2, 0f3F800000;
	and.pred  	%p1, %p4, %p3;
	mov.f32 	%f3, 0f3F800000;
	sub.f32 	%f4, %f3, %f2;
	rcp.rn.f32 	%f1, %f4;
	setp.ne.s64 	%p5, %rd14, 0;
	mov.u32 	%r4, %nctaid.x;
	mul.wide.u32 	%rd5, %r1, %r4;
	@%p5 bra 	$L__BB0_5;
	@%p1 bra 	$L__BB0_3;
	bra.uni 	$L__BB0_4;
$L__BB0_3:
	add.s64 	%rd63, %rd77, %rd17;
	xor.b64  	%rd64, %rd63, %rd16;
	add.s64 	%rd65, %rd64, -7046029254386353131;
	shr.u64 	%rd66, %rd65, 30;
	xor.b64  	%rd67, %rd66, %rd65;
	mul.lo.s64 	%rd68, %rd67, -4658895280553007687;
	shr.u64 	%rd69, %rd68, 27;
	xor.b64  	%rd70, %rd69, %rd68;
	mul.lo.s64 	%rd71, %rd70, -7723592293110705685;
	shr.u64 	%rd72, %rd71, 31;
	cvt.u32.u64 	%r16, %rd71;
	cvt.u32.u64 	%r17, %rd72;
	xor.b32  	%r18, %r17, %r16;
	cvt.rn.f32.u32 	%f21, %r18;
	mul.f32 	%f22, %f21, 0f2F800000;
	setp.ge.f32 	%p12, %f22, %f2;
	shl.b64 	%rd73, %rd77, 2;
	add.s64 	%rd74, %rd3, %rd73;
	ld.global.nc.f32 	%f23, [%rd74];
	selp.f32 	%f24, 0f3F800000, 0f00000000, %p12;
	mul.f32 	%f25, %f23, %f24;
	mul.f32 	%f26, %f1, %f25;
	add.s64 	%rd75, %rd2, %rd73;
	st.global.f32 	[%rd75], %f26;
	add.s64 	%rd77, %rd77, %rd5;
	setp.lt.u64 	%p13, %rd77, %rd15;
	@%p13 bra 	$L__BB0_3;
	bra.uni 	$L__BB0_8;
$L__BB0_4:
	add.s64 	%rd50, %rd77, %rd17;
	xor.b64  	%rd51, %rd50, %rd16;
	add.s64 	%rd52, %rd51, -7046029254386353131;
	shr.u64 	%rd53, %rd52, 30;
	xor.b64  	%rd54, %rd53, %rd52;
	mul.lo.s64 	%rd55, %rd54, -4658895280553007687;
	shr.u64 	%rd56, %rd55, 27;
	xor.b64  	%rd57, %rd56, %rd55;
	mul.lo.s64 	%rd58, %rd57, -7723592293110705685;
	shr.u64 	%rd59, %rd58, 31;
	cvt.u32.u64 	%r13, %rd58;
	cvt.u32.u64 	%r14, %rd59;
	xor.b32  	%r15, %r14, %r13;
	cvt.rn.f32.u32 	%f16, %r15;
	mul.f32 	%f17, %f16, 0f2F800000;
	setp.ge.f32 	%p10, %f17, %f2;
	shl.b64 	%rd60, %rd77, 2;
	add.s64 	%rd61, %rd3, %rd60;
	ld.global.nc.f32 	%f18, [%rd61];
	selp.f32 	%f19, 0f3F800000, 0f00000000, %p10;
	mul.f32 	%f20, %f18, %f19;
	add.s64 	%rd62, %rd2, %rd60;
	st.global.f32 	[%rd62], %f20;
	add.s64 	%rd77, %rd77, %rd5;
	setp.lt.u64 	%p11, %rd77, %rd15;
	@%p11 bra 	$L__BB0_4;
	bra.uni 	$L__BB0_8;
$L__BB0_5:
	@%p1 bra 	$L__BB0_6;
	bra.uni 	$L__BB0_7;
$L__BB0_6:
	add.s64 	%rd36, %rd77, %rd17;
	xor.b64  	%rd37, %rd36, %rd16;
	add.s64 	%rd38, %rd37, -7046029254386353131;
	shr.u64 	%rd39, %rd38, 30;
	xor.b64  	%rd40, %rd39, %rd38;
	mul.lo.s64 	%rd41, %rd40, -4658895280553007687;
	shr.u64 	%rd42, %rd41, 27;
	xor.b64  	%rd43, %rd42, %rd41;
	mul.lo.s64 	%rd44, %rd43, -7723592293110705685;
	shr.u64 	%rd45, %rd44, 31;
	cvt.u32.u64 	%r9, %rd44;
	cvt.u32.u64 	%r10, %rd45;
	xor.b32  	%r11, %r10, %r9;
	cvt.rn.f32.u32 	%f10, %r11;
	mul.f32 	%f11, %f10, 0f2F800000;
	setp.ge.f32 	%p8, %f11, %f2;
	selp.u32 	%r12, 1, 0, %p8;
	shl.b64 	%rd46, %rd77, 2;
	add.s64 	%rd47, %rd3, %rd46;
	ld.global.nc.f32 	%f12, [%rd47];
	selp.f32 	%f13, 0f3F800000, 0f00000000, %p8;
	mul.f32 	%f14, %f12, %f13;
	mul.f32 	%f15, %f1, %f14;
	add.s64 	%rd48, %rd2, %rd46;
	st.global.f32 	[%rd48], %f15;
	add.s64 	%rd49, %rd1, %rd46;
	st.global.u32 	[%rd49], %r12;
	add.s64 	%rd77, %rd77, %rd5;
	setp.lt.u64 	%p9, %rd77, %rd15;
	@%p9 bra 	$L__BB0_6;
	bra.uni 	$L__BB0_8;
$L__BB0_7:
	add.s64 	%rd22, %rd77, %rd17;
	xor.b64  	%rd23, %rd22, %rd16;
	add.s64 	%rd24, %rd23, -7046029254386353131;
	shr.u64 	%rd25, %rd24, 30;
	xor.b64  	%rd26, %rd25, %rd24;
	mul.lo.s64 	%rd27, %rd26, -4658895280553007687;
	shr.u64 	%rd28, %rd27, 27;
	xor.b64  	%rd29, %rd28, %rd27;
	mul.lo.s64 	%rd30, %rd29, -7723592293110705685;
	shr.u64 	%rd31, %rd30, 31;
	cvt.u32.u64 	%r5, %rd30;
	cvt.u32.u64 	%r6, %rd31;
	xor.b32  	%r7, %r6, %r5;
	cvt.rn.f32.u32 	%f5, %r7;
	mul.f32 	%f6, %f5, 0f2F800000;
	setp.ge.f32 	%p6, %f6, %f2;
	selp.u32 	%r8, 1, 0, %p6;
	shl.b64 	%rd32, %rd77, 2;
	add.s64 	%rd33, %rd3, %rd32;
	ld.global.nc.f32 	%f7, [%rd33];
	selp.f32 	%f8, 0f3F800000, 0f00000000, %p6;
	mul.f32 	%f9, %f7, %f8;
	add.s64 	%rd34, %rd2, %rd32;
	st.global.f32 	[%rd34], %f9;
	add.s64 	%rd35, %rd1, %rd32;
	st.global.u32 	[%rd35], %r8;
	add.s64 	%rd77, %rd77, %rd5;
	setp.lt.u64 	%p7, %rd77, %rd15;
	@%p7 bra 	$L__BB0_7;
$L__BB0_8:
	ret;

}
.entry _ZN36_GLOBAL__N__23c0bb3e_4_k_cu_515fdf3023dropout_backward_kernelEPKfPKiPfmfb(
	.param .u64 .ptr .align 1 _ZN36_GLOBAL__N__23c0bb3e_4_k_cu_515fdf3023dropout_backward_kernelEPKfPKiPfmfb_param_0,
	.param .u64 .ptr .align 1 _ZN36_GLOBAL__N__23c0bb3e_4_k_cu_515fdf3023dropout_backward_kernelEPKfPKiPfmfb_param_1,
	.param .u64 .ptr .align 1 _ZN36_GLOBAL__N__23c0bb3e_4_k_cu_515fdf3023dropout_backward_kernelEPKfPKiPfmfb_param_2,
	.param .u64 _ZN36_GLOBAL__N__23c0bb3e_4_k_cu_515fdf3023dropout_backward_kernelEPKfPKiPfmfb_param_3,
	.param .f32 _ZN36_GLOBAL__N__23c0bb3e_4_k_cu_515fdf3023dropout_backward_kernelEPKfPKiPfmfb_param_4,
	.param .u8 _ZN36_GLOBAL__N__23c0bb3e_4_k_cu_515fdf3023dropout_backward_kernelEPKfPKiPfmfb_param_5
)
{
	.reg .pred 	%p<7>;
	.reg .b16 	%rs<2>;
	.reg .b32 	%r<7>;
	.reg .b32 	%f<12>;
	.reg .b64 	%rd<26>;

	ld.param.u64 	%rd11, [_ZN36_GLOBAL__N__23c0bb3e_4_k_cu_515fdf3023dropout_backward_kernelEPKfPKiPfmfb_param_0];
	ld.param.u64 	%rd12, [_ZN36_GLOBAL__N__23c0bb3e_4_k_cu_515fdf3023dropout_backward_kernelEPKfPKiPfmfb_param_1];
	ld.param.u64 	%rd13, [_ZN36_GLOBAL__N__23c0bb3e_4_k_cu_515fdf3023dropout_backward_kernelEPKfPKiPfmfb_param_2];
	ld.param.u64 	%rd10, [_ZN36_GLOBAL__N__23c0bb3e_4_k_cu_515fdf3023dropout_backward_kernelEPKfPKiPfmfb_param_3];
	ld.param.f32 	%f3, [_ZN36_GLOBAL__N__23c0bb3e_4_k_cu_515fdf3023dropout_backward_kernelEPKfPKiPfmfb_param_4];
	ld.param.s8 	%rs1, [_ZN36_GLOBAL__N__23c0bb3e_4_k_cu_515fdf3023dropout_backward_kernelEPKfPKiPfmfb_param_5];
	cvta.to.global.u64 	%rd1, %rd13;
	cvta.to.global.u64 	%rd2, %rd11;
	cvta.to.global.u64 	%rd3, %rd12;
	mov.u32 	%r2, %ctaid.x;
	mov.u32 	%r1, %ntid.x;
	mul.wide.u32 	%rd14, %r2, %r1;
	mov.u32 	%r3, %tid.x;
	cvt.u64.u32 	%rd15, %r3;
	add.s64 	%rd24, %rd14, %rd15;
	setp.ge.u64 	%p1, %rd24, %rd10;
	@%p1 bra 	$L__BB1_5;
	setp.ne.s16 	%p2, %rs1, 0;
	setp.lt.f32 	%p3, %f3, 0f3F800000;
	and.pred  	%p4, %p3, %p2;
	mov.f32 	%f4, 0f3F800000;
	sub.f32 	%f1, %f4, %f3;
	mov.u32 	%r4, %nctaid.x;
	mul.wide.u32 	%rd5, %r1, %r4;
	@%p4 bra 	$L__BB1_2;
	bra.uni 	$L__BB1_4;
$L__BB1_2:
	rcp.rn.f32 	%f2, %f1;
$L__BB1_3:
	shl.b64 	%rd20, %rd24, 2;
	add.s64 	%rd21, %rd3, %rd20;
	ld.global.nc.u32 	%r6, [%rd21];
	add.s64 	%rd22, %rd2, %rd20;
	ld.global.nc.f32 	%f8, [%rd22];
	cvt.rn.f32.s32 	%f9, %r6;
	mul.f32 	%f10, %f8, %f9;
	mul.f32 	%f11, %f2, %f10;
	add.s64 	%rd23, %rd1, %rd20;
	st.global.f32 	[%rd23], %f11;
	add.s64 	%rd24, %rd24, %rd5;
	setp.lt.u64 	%p6, %rd24, %rd10;
	@%p6 bra 	$L__BB1_3;
	bra.uni 	$L__BB1_5;
$L__BB1_4:
	shl.b64 	%rd16, %rd24, 2;
	add.s64 	%rd17, %rd3, %rd16;
	ld.global.nc.u32 	%r5, [%rd17];
	add.s64 	%rd18, %rd2, %rd16;
	ld.global.nc.f32 	%f5, [%rd18];
	cvt.rn.f32.s32 	%f6, %r5;
	mul.f32 	%f7, %f5, %f6;
	add.s64 	%rd19, %rd1, %rd16;
	st.global.f32 	[%rd19], %f7;
	add.s64 	%rd24, %rd24, %rd5;
	setp.lt.u64 	%p5, %rd24, %rd10;
	@%p5 bra 	$L__BB1_4;
$L__BB1_5:
	ret;

}


// ===== COMPILED SASS (sm_100) =====

	.target	sm_100

	.elftype	@"ET_EXEC"


//--------------------- .note.nv.tkinfo           --------------------------
	.section	.note.nv.tkinfo,"",@"SHT_NOTE"
	.sectionflags	@"SHF_NOTE_NV_TKINFO"
	.tkinfo
        /*0018*/ 	.word	0x00000002
        /*0030*/ 	.string	""
        /*0030*/ 	.string	"ptxas"
        /*0030*/ 	.string	"Cuda compilation tools, release 13.0, V13.0.88"
        /*0030*/ 	.string	"Build cuda_13.0.r13.0/compiler.36424714_0"
        /*0030*/ 	.string	"-arch sm_100 -m 64 "



//--------------------- .note.nv.cuinfo           --------------------------
	.section	.note.nv.cuinfo,"",@"SHT_NOTE"
	.sectionflags	@"SHF_NOTE_NV_CUINFO"
        /*0018*/ 	.short	0x0002
        /*001a*/ 	.short	0x0064
        /*001c*/ 	.short	0x0082
	.zero		2


//--------------------- .nv.info                  --------------------------
	.section	.nv.info,"",@"SHT_CUDA_INFO"
	.align	4


	//----- nvinfo : EIATTR_REGCOUNT
	.align		4
        /*0000*/ 	.byte	0x04, 0x2f
        /*0002*/ 	.short	(.L_1 - .L_0)
	.align		4
.L_0:
        /*0004*/ 	.word	index@(_ZN36_GLOBAL__N__23c0bb3e_4_k_cu_515fdf3022dropout_forward_kernelEPKfPfPimfbmm)
        /*0008*/ 	.word	0x00000012


	//----- nvinfo : EIATTR_FRAME_SIZE
	.align		4
.L_1:
        /*000c*/ 	.byte	0x04, 0x11
        /*000e*/ 	.short	(.L_3 - .L_2)
	.align		4
.L_2:
        /*0010*/ 	.word	index@($__internal_1_$__cuda_sm20_rcp_rn_f32_slowpath)
        /*0014*/ 	.word	0x00000000


	//----- nvinfo : EIATTR_FRAME_SIZE
	.align		4
.L_3:
        /*0018*/ 	.byte	0x04, 0x11
        /*001a*/ 	.short	(.L_5 - .L_4)
	.align		4
.L_4:
        /*001c*/ 	.word	index@(_ZN36_GLOBAL__N__23c0bb3e_4_k_cu_515fdf3022dropout_forward_kernelEPKfPfPimfbmm)
        /*0020*/ 	.word	0x00000000


	//----- nvinfo : EIATTR_REGCOUNT
	.align		4
.L_5:
        /*0024*/ 	.byte	0x04, 0x2f
        /*0026*/ 	.short	(.L_7 - .L_6)
	.align		4
.L_6:
        /*0028*/ 	.word	index@(_ZN36_GLOBAL__N__23c0bb3e_4_k_cu_515fdf3023dropout_backward_kernelEPKfPKiPfmfb)
        /*002c*/ 	.word	0x00000012


	//----- nvinfo : EIATTR_FRAME_SIZE
	.align		4
.L_7:
        /*0030*/ 	.byte	0x04, 0x11
        /*0032*/ 	.short	(.L_9 - .L_8)
	.align		4
.L_8:
        /*0034*/ 	.word	index@($__internal_0_$__cuda_sm20_rcp_rn_f32_slowpath)
        /*0038*/ 	.word	0x00000000


	//----- nvinfo : EIATTR_FRAME_SIZE
	.align		4
.L_9:
        /*003c*/ 	.byte	0x04, 0x11
        /*003e*/ 	.short	(.L_11 - .L_10)
	.align		4
.L_10:
        /*0040*/ 	.word	index@(_ZN36_GLOBAL__N__23c0bb3e_4_k_cu_515fdf3023dropout_backward_kernelEPKfPKiPfmfb)
        /*0044*/ 	.word	0x00000000


	//----- nvinfo : EIATTR_MIN_STACK_SIZE
	.align		4
.L_11:
        /*0048*/ 	.byte	0x04, 0x12
        /*004a*/ 	.short	(.L_13 - .L_12)
	.align		4
.L_12:
        /*004c*/ 	.word	index@(_ZN36_GLOBAL__N__23c0bb3e_4_k_cu_515fdf3023dropout_backward_kernelEPKfPKiPfmfb)
        /*0050*/ 	.word	0x00000000


	//----- nvinfo : EIATTR_MIN_STACK_SIZE
	.align		4
.L_13:
        /*0054*/ 	.byte	0x04, 0x12
        /*0056*/ 	.short	(.L_15 - .L_14)
	.align		4
.L_14:
        /*0058*/ 	.word	index@(_ZN36_GLOBAL__N__23c0bb3e_4_k_cu_515fdf3022dropout_forward_kernelEPKfPfPimfbmm)
        /*005c*/ 	.word	0x00000000
.L_15:


//--------------------- .nv.compat                --------------------------
	.section	.nv.compat,"",@"SHT_CUDA_COMPAT_INFO"
	.align	4
        /*0000*/ 	.byte	0x02, 0x09, 0x00, 0x00, 0x02, 0x02, 0x01, 0x00, 0x02, 0x05, 0x05, 0x00, 0x03, 0x07, 0x01, 0x01
        /*0010*/ 	.byte	0x02, 0x03, 0x00, 0x00, 0x02, 0x06, 0x01, 0x00, 0x04, 0x0b, 0x08, 0x00, 0x01, 0x00, 0x00, 0x00
        /*0020*/ 	.byte	0x00, 0x00, 0x00, 0x00


//--------------------- .nv.info._ZN36_GLOBAL__N__23c0bb3e_4_k_cu_515fdf3023dropout_backward_kernelEPKfPKiPfmfb --------------------------
	.section	.nv.info._ZN36_GLOBAL__N__23c0bb3e_4_k_cu_515fdf3023dropout_backward_kernelEPKfPKiPfmfb,"",@"SHT_CUDA_INFO"
	.sectionflags	@""
	.align	4


	//----- nvinfo : EIATTR_CUDA_API_VERSION
	.align		4
        /*0000*/ 	.byte	0x04, 0x37
        /*0002*/ 	.short	(.L_17 - .L_16)
.L_16:
        /*0004*/ 	.word	0x00000082


	//----- nvinfo : EIATTR_KPARAM_INFO
	.align		4
.L_17:
        /*0008*/ 	.byte	0x04, 0x17
        /*000a*/ 	.short	(.L_19 - .L_18)
.L_18:
        /*000c*/ 	.word	0x00000000
        /*0010*/ 	.short	0x0005
        /*0012*/ 	.short	0x0024
        /*0014*/ 	.byte	0x00, 0xf0, 0x05, 0x00


	//----- nvinfo : EIATTR_KPARAM_INFO
	.align		4
.L_19:
        /*0018*/ 	.byte	0x04, 0x17
        /*001a*/ 	.short	(.L_21 - .L_20)
.L_20:
        /*001c*/ 	.word	0x00000000
        /*0020*/ 	.short	0x0004
        /*0022*/ 	.short	0x0020
        /*0024*/ 	.byte	0x00, 0xf0, 0x11, 0x00


	//----- nvinfo : EIATTR_KPARAM_INFO
	.align		4
.L_21:
        /*0028*/ 	.byte	0x04, 0x17
        /*002a*/ 	.short	(.L_23 - .L_22)
.L_22:
        /*002c*/ 	.word	0x00000000
        /*0030*/ 	.short	0x0003
        /*0032*/ 	.short	0x0018
        /*0034*/ 	.byte	0x00, 0xf0, 0x21, 0x00


	//----- nvinfo : EIATTR_KPARAM_INFO
	.align		4
.L_23:
        /*0038*/ 	.byte	0x04, 0x17
        /*003a*/ 	.short	(.L_25 - .L_24)
.L_24:
        /*003c*/ 	.word	0x00000000
        /*0040*/ 	.short	0x0002
        /*0042*/ 	.short	0x0010
        /*0044*/ 	.byte	0x00, 0xf5, 0x21, 0x00


	//----- nvinfo : EIATTR_KPARAM_INFO
	.align		4
.L_25:
        /*0048*/ 	.byte	0x04, 0x17
        /*004a*/ 	.short	(.L_27 - .L_26)
.L_26:
        /*004c*/ 	.word	0x00000000
        /*0050*/ 	.short	0x0001
        /*0052*/ 	.short	0x0008
        /*0054*/ 	.byte	0x00, 0xf5, 0x21, 0x00


	//----- nvinfo : EIATTR_KPARAM_INFO
	.align		4
.L_27:
        /*0058*/ 	.byte	0x04, 0x17
        /*005a*/ 	.short	(.L_29 - .L_28)
.L_28:
        /*005c*/ 	.word	0x00000000
        /*0060*/ 	.short	0x0000
        /*0062*/ 	.short	0x0000
        /*0064*/ 	.byte	0x00, 0xf5, 0x21, 0x00


	//----- nvinfo : EIATTR_SPARSE_MMA_MASK
	.align		4
.L_29:
        /*0068*/ 	.byte	0x03, 0x50
        /*006a*/ 	.short	0x0000


	//----- nvinfo : EIATTR_MAXREG_COUNT
	.align		4
        /*006c*/ 	.byte	0x03, 0x1b
        /*006e*/ 	.short	0x00ff


	//----- nvinfo : EIATTR_MERCURY_ISA_VERSION
	.align		4
        /*0070*/ 	.byte	0x03, 0x5f
        /*0072*/ 	.short	0x0101


	//----- nvinfo : EIATTR_VRC_CTA_INIT_COUNT
	.align		4
        /*0074*/ 	.byte	0x02, 0x4a
	.zero		1
	.zero		1


	//----- nvinfo : EIATTR_EXIT_INSTR_OFFSETS
	.align		4
        /*0078*/ 	.byte	0x04, 0x1c
        /*007a*/ 	.short	(.L_31 - .L_30)


	//   ....[0]....
.L_30:
        /*007c*/ 	.word	0x00000090


	//   ....[1]....
        /*0080*/ 	.word	0x00000290


	//   ....[2]....
        /*0084*/ 	.word	0x000004b0


	//----- nvinfo : EIATTR_CRS_STACK_SIZE
	.align		4
.L_31:
        /*0088*/ 	.byte	0x04, 0x1e
        /*008a*/ 	.short	(.L_33 - .L_32)
.L_32:
        /*008c*/ 	.word	0x00000000


	//----- nvinfo : EIATTR_CBANK_PARAM_SIZE
	.align		4
.L_33:
        /*0090*/ 	.byte	0x03, 0x19
        /*0092*/ 	.short	0x0025


	//----- nvinfo : EIATTR_PARAM_CBANK
	.align		4
        /*0094*/ 	.byte	0x04, 0x0a
        /*0096*/ 	.short	(.L_35 - .L_34)
	.align		4
.L_34:
        /*0098*/ 	.word	index@(.nv.constant0._ZN36_GLOBAL__N__23c0bb3e_4_k_cu_515fdf3023dropout_backward_kernelEPKfPKiPfmfb)
        /*009c*/ 	.short	0x0380
        /*009e*/ 	.short	0x0025


	//----- nvinfo : EIATTR_SW_WAR
	.align		4
.L_35:
        /*00a0*/ 	.byte	0x04, 0x36
        /*00a2*/ 	.short	(.L_37 - .L_36)
.L_36:
        /*00a4*/ 	.word	0x00000008
.L_37:


//--------------------- .nv.info._ZN36_GLOBAL__N__23c0bb3e_4_k_cu_515fdf3022dropout_forward_kernelEPKfPfPimfbmm --------------------------
	.section	.nv.info._ZN36_GLOBAL__N__23c0bb3e_4_k_cu_515fdf3022dropout_forward_kernelEPKfPfPimfbmm,"",@"SHT_CUDA_INFO"
	.sectionflags	@""
	.align	4


	//----- nvinfo : EIATTR_CUDA_API_VERSION
	.align		4
        /*0000*/ 	.byte	0x04, 0x37
        /*0002*/ 	.short	(.L_39 - .L_38)
.L_38:
        /*0004*/ 	.word	0x00000082


	//----- nvinfo : EIATTR_KPARAM_INFO
	.align		4
.L_39:
        /*0008*/ 	.byte	0x04, 0x17
        /*000a*/ 	.short	(.L_41 - .L_40)
.L_40:
        /*000c*/ 	.word	0x00000000
        /*0010*/ 	.short	0x0007
        /*0012*/ 	.short	0x0030
        /*0014*/ 	.byte	0x00, 0xf0, 0x21, 0x00


	//----- nvinfo : EIATTR_KPARAM_INFO
	.align		4
.L_41:
        /*0018*/ 	.byte	0x04, 0x17
        /*001a*/ 	.short	(.L_43 - .L_42)
.L_42:
        /*001c*/ 	.word	0x00000000
        /*0020*/ 	.short	0x0006
        /*0022*/ 	.short	0x0028
        /*0024*/ 	.byte	0x00, 0xf0, 0x21, 0x00


	//----- nvinfo : EIATTR_KPARAM_INFO
	.align		4
.L_43:
        /*0028*/ 	.byte	0x04, 0x17
        /*002a*/ 	.short	(.L_45 - .L_44)
.L_44:
        /*002c*/ 	.word	0x00000000
        /*0030*/ 	.short	0x0005
        /*0032*/ 	.short	0x0024
        /*0034*/ 	.byte	0x00, 0xf0, 0x05, 0x00


	//----- nvinfo : EIATTR_KPARAM_INFO
	.align		4
.L_45:
        /*0038*/ 	.byte	0x04, 0x17
        /*003a*/ 	.short	(.L_47 - .L_46)
.L_46:
        /*003c*/ 	.word	0x00000000
        /*0040*/ 	.short	0x0004
        /*0042*/ 	.short	0x0020
        /*0044*/ 	.byte	0x00, 0xf0, 0x11, 0x00


	//----- nvinfo : EIATTR_KPARAM_INFO
	.align		4
.L_47:
        /*0048*/ 	.byte	0x04, 0x17
        /*004a*/ 	.short	(.L_49 - .L_48)
.L_48:
        /*004c*/ 	.word	0x00000000
        /*0050*/ 	.short	0x0003
        /*0052*/ 	.short	0x0018
        /*0054*/ 	.byte	0x00, 0xf0, 0x21, 0x00


	//----- nvinfo : EIATTR_KPARAM_INFO
	.align		4
.L_49:
        /*0058*/ 	.byte	0x04, 0x17
        /*005a*/ 	.short	(.L_51 - .L_50)
.L_50:
        /*005c*/ 	.word	0x00000000
        /*0060*/ 	.short	0x0002
        /*0062*/ 	.short	0x0010
        /*0064*/ 	.byte	0x00, 0xf5, 0x21, 0x00


	//----- nvinfo : EIATTR_KPARAM_INFO
	.align		4
.L_51:
        /*0068*/ 	.byte	0x04, 0x17
        /*006a*/ 	.short	(.L_53 - .L_52)
.L_52:
        /*006c*/ 	.word	0x00000000
        /*0070*/ 	.short	0x0001
        /*0072*/ 	.short	0x0008
        /*0074*/ 	.byte	0x00, 0xf5, 0x21, 0x00


	//----- nvinfo : EIATTR_KPARAM_INFO
	.align		4
.L_53:
        /*0078*/ 	.byte	0x04, 0x17
        /*007a*/ 	.short	(.L_55 - .L_54)
.L_54:
        /*007c*/ 	.word	0x00000000
        /*0080*/ 	.short	0x0000
        /*0082*/ 	.short	0x0000
        /*0084*/ 	.byte	0x00, 0xf5, 0x21, 0x00


	//----- nvinfo : EIATTR_SPARSE_MMA_MASK
	.align		4
.L_55:
        /*0088*/ 	.byte	0x03, 0x50
        /*008a*/ 	.short	0x0000


	//----- nvinfo : EIATTR_MAXREG_COUNT
	.align		4
        /*008c*/ 	.byte	0x03, 0x1b
        /*008e*/ 	.short	0x00ff


	//----- nvinfo : EIATTR_MERCURY_ISA_VERSION
	.align		4
        /*0090*/ 	.byte	0x03, 0x5f
        /*0092*/ 	.short	0x0101


	//----- nvinfo : EIATTR_VRC_CTA_INIT_COUNT
	.align		4
        /*0094*/ 	.byte	0x02, 0x4a
	.zero		1
	.zero		1


	//----- nvinfo : EIATTR_EXIT_INSTR_OFFSETS
	.align		4
        /*0098*/ 	.byte	0x04, 0x1c
        /*009a*/ 	.short	(.L_57 - .L_56)


	//   ....[0]....
.L_56:
        /*009c*/ 	.word	0x00000090


	//   ....[1]....
        /*00a0*/ 	.word	0x000005a0


	//   ....[2]....
        /*00a4*/ 	.word	0x00000870


	//   ....[3]....
        /*00a8*/ 	.word	0x00000c30


	//   ....[4]....
        /*00ac*/ 	.word	0x00000f50


	//----- nvinfo : EIATTR_CRS_STACK_SIZE
	.align		4
.L_57:
        /*00b0*/ 	.byte	0x04, 0x1e
        /*00b2*/ 	.short	(.L_59 - .L_58)
.L_58:
        /*00b4*/ 	.word	0x00000000


	//----- nvinfo : EIATTR_CBANK_PARAM_SIZE
	.align		4
.L_59:
        /*00b8*/ 	.byte	0x03, 0x19
        /*00ba*/ 	.short	0x0038


	//----- nvinfo : EIATTR_PARAM_CBANK
	.align		4
        /*00bc*/ 	.byte	0x04, 0x0a
        /*00be*/ 	.short	(.L_61 - .L_60)
	.align		4
.L_60:
        /*00c0*/ 	.word	index@(.nv.constant0._ZN36_GLOBAL__N__23c0bb3e_4_k_cu_515fdf3022dropout_forward_kernelEPKfPfPimfbmm)
        /*00c4*/ 	.short	0x0380
        /*00c6*/ 	.short	0x0038


	//----- nvinfo : EIATTR_SW_WAR
	.align		4
.L_61:
        /*00c8*/ 	.byte	0x04, 0x36
        /*00ca*/ 	.short	(.L_63 - .L_62)
.L_62:
        /*00cc*/ 	.word	0x00000008
.L_63:


//--------------------- .nv.callgraph             --------------------------
	.section	.nv.callgraph,"",@"SHT_CUDA_CALLGRAPH"
	.align	4
	.sectionentsize	8
	.align		4
        /*0000*/ 	.word	0x00000000
	.align		4
        /*0004*/ 	.word	0xffffffff
	.align		4
        /*0008*/ 	.word	0x00000000
	.align		4
        /*000c*/ 	.word	0xfffffffe
	.align		4
        /*0010*/ 	.word	0x00000000
	.align		4
        /*0014*/ 	.word	0xfffffffd
	.align		4
        /*0018*/ 	.word	0x00000000
	.align		4
        /*001c*/ 	.word	0xfffffffc


//--------------------- .text._ZN36_GLOBAL__N__23c0bb3e_4_k_cu_515fdf3023dropout_backward_kernelEPKfPKiPfmfb --------------------------
	.section	.text._ZN36_GLOBAL__N__23c0bb3e_4_k_cu_515fdf3023dropout_backward_kernelEPKfPKiPfmfb,"ax",@progbits
	.align	128
.text._ZN36_GLOBAL__N__23c0bb3e_4_k_cu_515fdf3023dropout_backward_kernelEPKfPKiPfmfb:
        .type           _ZN36_GLOBAL__N__23c0bb3e_4_k_cu_515fdf3023dropout_backward_kernelEPKfPKiPfmfb,@function
        .size           _ZN36_GLOBAL__N__23c0bb3e_4_k_cu_515fdf3023dropout_backward_kernelEPKfPKiPfmfb,(.L_x_25 - _ZN36_GLOBAL__N__23c0bb3e_4_k_cu_515fdf3023dropout_backward_kernelEPKfPKiPfmfb)
        .other          _ZN36_GLOBAL__N__23c0bb3e_4_k_cu_515fdf3023dropout_backward_kernelEPKfPKiPfmfb,@"STO_CUDA_ENTRY STV_DEFAULT"
_ZN36_GLOBAL__N__23c0bb3e_4_k_cu_515fdf3023dropout_backward_kernelEPKfPKiPfmfb:
[----:B------:R-:W-:Y:S01]  /*0000*/  LDC R1, c[0x0][0x37c] ;  /* 0x0000df00ff017b82 */ /* 0x000fe20000000800 */
[----:B------:R-:W0:Y:S07]  /*0010*/  S2R R2, SR_TID.X ;  /* 0x0000000000027919 */ /* 0x000e2e0000002100 */
[----:B------:R-:W0:Y:S01]  /*0020*/  S2UR UR4, SR_CTAID.X ;  /* 0x00000000000479c3 */ /* 0x000e220000002500 */
[----:B------:R-:W1:Y:S01]  /*0030*/  LDCU.64 UR8, c[0x0][0x398] ;  /* 0x00007300ff0877ac */ /* 0x000e620008000a00 */
[----:B------:R-:W-:-:S06]  /*0040*/  IMAD.MOV.U32 R3, RZ, RZ, RZ ;  /* 0x000000ffff037224 */ /* 0x000fcc00078e00ff */
[----:B------:R-:W0:Y:S02]  /*0050*/  LDC R9, c[0x0][0x360] ;  /* 0x0000d800ff097b82 */ /* 0x000e240000000800 */
[----:B0-----:R-:W-:-:S03]  /*0060*/  IMAD.WIDE.U32 R6, R9, UR4, R2 ;  /* 0x0000000409067c25 */ /* 0x001fc6000f8e0002 */
[----:B-1----:R-:W-:-:S04]  /*0070*/  ISETP.GE.U32.AND P0, PT, R6, UR8, PT ;  /* 0x0000000806007c0c */ /* 0x002fc8000bf06070 */
[----:B------:R-:W-:-:S13]  /*0080*/  ISETP.GE.U32.AND.EX P0, PT, R7, UR9, PT, P0 ;  /* 0x0000000907007c0c */ /* 0x000fda000bf06100 */
[----:B------:R-:W-:Y:S05]  /*0090*/  @P0 EXIT ;  /* 0x000000000000094d */ /* 0x000fea0003800000 */
[----:B------:R-:W0:Y:S01]  /*00a0*/  LDCU.U8 UR4, c[0x0][0x3a4] ;  /* 0x00007480ff0477ac */ /* 0x000e220008000000 */
[----:B------:R-:W1:Y:S01]  /*00b0*/  LDC R0, c[0x0][0x3a0] ;  /* 0x0000e800ff007b82 */ /* 0x000e620000000800 */
[----:B------:R-:W-:Y:S01]  /*00c0*/  IMAD.MOV.U32 R5, RZ, RZ, R6 ;  /* 0x000000ffff057224 */ /* 0x000fe200078e0006 */
[----:B------:R-:W2:Y:S01]  /*00d0*/  LDCU UR5, c[0x0][0x370] ;  /* 0x00006e00ff0577ac */ /* 0x000ea20008000800 */
[----:B------:R-:W3:Y:S01]  /*00e0*/  LDCU.64 UR6, c[0x0][0x358] ;  /* 0x00006b00ff0677ac */ /* 0x000ee20008000a00 */
[----:B------:R-:W4:Y:S01]  /*00f0*/  LDCU.64 UR10, c[0x0][0x390] ;  /* 0x00007200ff0a77ac */ /* 0x000f220008000a00 */
[----:B------:R-:W1:Y:S01]  /*0100*/  LDCU.128 UR12, c[0x0][0x380] ;  /* 0x00007000ff0c77ac */ /* 0x000e620008000c00 */
[----:B0-----:R-:W-:Y:S01]  /*0110*/  UPRMT UR4, UR4, 0x8880, URZ ;  /* 0x0000888004047896 */ /* 0x001fe200080000ff */
[----:B--2---:R-:W-:Y:S01]  /*0120*/  IMAD.WIDE.U32 R2, R9, UR5, RZ ;  /* 0x0000000509027c25 */ /* 0x004fe2000f8e00ff */
[----:B-1----:R-:W-:-:S03]  /*0130*/  FSETP.LT.AND P1, PT, R0, 1, PT ;  /* 0x3f8000000000780b */ /* 0x002fc60003f21000 */
[----:B------:R-:W-:Y:S01]  /*0140*/  FADD R0, -R0, 1 ;  /* 0x3f80000000007421 */ /* 0x000fe20000000100 */
[----:B------:R-:W-:-:S13]  /*0150*/  ISETP.NE.AND P0, PT, RZ, UR4, PT ;  /* 0x00000004ff007c0c */ /* 0x000fda000bf05270 */
[----:B---34-:R-:W-:Y:S05]  /*0160*/  @P0 BRA P1, `(.L_x_0) ;  /* 0x00000000004c0947 */ /* 0x018fea0000800000 */
.L_x_1:
[C---:B0-----:R-:W-:Y:S01]  /*0170*/  IMAD.SHL.U32 R12, R5.reuse, 0x4, RZ ;  /* 0x00000004050c7824 */ /* 0x041fe200078e00ff */
[----:B------:R-:W-:-:S04]  /*0180*/  SHF.L.U64.HI R0, R5, 0x2, R7 ;  /* 0x0000000205007819 */ /* 0x000fc80000010207 */
[C---:B------:R-:W-:Y:S02]  /*0190*/  IADD3 R8, P0, PT, R12.reuse, UR14, RZ ;  /* 0x0000000e0c087c10 */ /* 0x040fe4000ff1e0ff */
[----:B------:R-:W-:Y:S02]  /*01a0*/  IADD3 R10, P1, PT, R12, UR12, RZ ;  /* 0x0000000c0c0a7c10 */ /* 0x000fe4000ff3e0ff */
[C---:B------:R-:W-:Y:S02]  /*01b0*/  IADD3.X R9, PT, PT, R0.reuse, UR15, RZ, P0, !PT ;  /* 0x0000000f00097c10 */ /* 0x040fe400087fe4ff */
[----:B------:R-:W-:-:S03]  /*01c0*/  IADD3.X R11, PT, PT, R0, UR13, RZ, P1, !PT ;  /* 0x0000000d000b7c10 */ /* 0x000fc60008ffe4ff */
[----:B------:R-:W2:Y:S04]  /*01d0*/  LDG.E.CONSTANT R8, desc[UR6][R8.64] ;  /* 0x0000000608087981 */ /* 0x000ea8000c1e9900 */
[----:B------:R-:W3:Y:S01]  /*01e0*/  LDG.E.CONSTANT R10, desc[UR6][R10.64] ;  /* 0x000000060a0a7981 */ /* 0x000ee2000c1e9900 */
[----:B------:R-:W-:-:S04]  /*01f0*/  IADD3 R12, P0, PT, R12, UR10, RZ ;  /* 0x0000000a0c0c7c10 */ /* 0x000fc8000ff1e0ff */
[----:B------:R-:W-:Y:S02]  /*0200*/  IADD3.X R13, PT, PT, R0, UR11, RZ, P0, !PT ;  /* 0x0000000b000d7c10 */ /* 0x000fe400087fe4ff */
[----:B------:R-:W-:-:S05]  /*0210*/  IADD3 R5, P0, PT, R2, R5, RZ ;  /* 0x0000000502057210 */ /* 0x000fca0007f1e0ff */
[----:B------:R-:W-:Y:S01]  /*0220*/  IMAD.X R7, R3, 0x1, R7, P0 ;  /* 0x0000000103077824 */ /* 0x000fe200000e0607 */
[----:B------:R-:W-:-:S04]  /*0230*/  ISETP.GE.U32.AND P0, PT, R5, UR8, PT ;  /* 0x0000000805007c0c */ /* 0x000fc8000bf06070 */
[----:B------:R-:W-:Y:S02]  /*0240*/  ISETP.GE.U32.AND.EX P0, PT, R7, UR9, PT, P0 ;  /* 0x0000000907007c0c */ /* 0x000fe4000bf06100 */
[----:B--2---:R-:W-:-:S05]  /*0250*/  I2FP.F32.S32 R15, R8 ;  /* 0x00000008000f7245 */ /* 0x004fca0000201400 */
[----:B---3--:R-:W-:-:S05]  /*0260*/  FMUL R15, R10, R15 ;  /* 0x0000000f0a0f7220 */ /* 0x008fca0000400000 */
[----:B------:R0:W-:Y:S01]  /*0270*/  STG.E desc[UR6][R12.64], R15 ;  /* 0x0000000f0c007986 */ /* 0x0001e2000c101906 */
[----:B------:R-:W-:Y:S05]  /*0280*/  @!P0 BRA `(.L_x_1) ;  /* 0xfffffffc00b88947 */ /* 0x000fea000383ffff */
[----:B------:R-:W-:Y:S05]  /*0290*/  EXIT ;  /* 0x000000000000794d */ /* 0x000fea0003800000 */
.L_x_0:
[----:B------:R-:W-:Y:S01]  /*02a0*/  VIADD R4, R0, 0x1800000 ;  /* 0x0180000000047836 */ /* 0x000fe20000000000 */
[----:B------:R-:W0:Y:S04]  /*02b0*/  LDCU.128 UR8, c[0x0][0x380] ;  /* 0x00007000ff0877ac */ /* 0x000e280008000c00 */
[----:B------:R-:W-:Y:S01]  /*02c0*/  LOP3.LUT R4, R4, 0x7f800000, RZ, 0xc0, !PT ;  /* 0x7f80000004047812 */ /* 0x000fe200078ec0ff */
[----:B------:R-:W1:Y:S03]  /*02d0*/  LDCU.128 UR12, c[0x0][0x390] ;  /* 0x00007200ff0c77ac */ /* 0x000e660008000c00 */
[----:B------:R-:W-:-:S13]  /*02e0*/  ISETP.GT.U32.AND P0, PT, R4, 0x1ffffff, PT ;  /* 0x01ffffff0400780c */ /* 0x000fda0003f04070 */
[----:B0-----:R-:W-:Y:S05]  /*02f0*/  @P0 BRA `(.L_x_2) ;  /* 0x0000000000100947 */ /* 0x001fea0003800000 */
[----:B------:R-:W-:-:S07]  /*0300*/  MOV R4, 0x320 ;  /* 0x0000032000047802 */ /* 0x000fce0000000f00 */
[----:B-1----:R-:W-:Y:S05]  /*0310*/  CALL.REL.NOINC `($__internal_0_$__cuda_sm20_rcp_rn_f32_slowpath) ;  /* 0x0000000000687944 */ /* 0x002fea0003c00000 */
[----:B------:R-:W-:Y:S01]  /*0320*/  IMAD.MOV.U32 R4, RZ, RZ, R6 ;  /* 0x000000ffff047224 */ /* 0x000fe200078e0006 */
[----:B------:R-:W-:Y:S06]  /*0330*/  BRA `(.L_x_3) ;  /* 0x0000000000107947 */ /* 0x000fec0003800000 */
.L_x_2:
[----:B------:R-:W0:Y:S02]  /*0340*/  MUFU.RCP R9, R0 ;  /* 0x0000000000097308 */ /* 0x000e240000001000 */
[----:B0-----:R-:W-:-:S04]  /*0350*/  FFMA R4, R0, R9, -1 ;  /* 0xbf80000000047423 */ /* 0x001fc80000000009 */
[----:B------:R-:W-:-:S04]  /*0360*/  FADD.FTZ R4, -R4, -RZ ;  /* 0x800000ff04047221 */ /* 0x000fc80000010100 */
[----:B------:R-:W-:-:S07]  /*0370*/  FFMA R4, R9, R4, R9 ;  /* 0x0000000409047223 */ /* 0x000fce0000000009 */
.L_x_3:
[C---:B------:R-:W-:Y:S01]  /*0380*/  IMAD.SHL.U32 R12, R5.reuse, 0x4, RZ ;  /* 0x00000004050c7824 */ /* 0x040fe200078e00ff */
[----:B------:R-:W-:-:S04]  /*0390*/  SHF.L.U64.HI R0, R5, 0x2, R7 ;  /* 0x0000000205007819 */ /* 0x000fc80000010207 */
[C---:B------:R-:W-:Y:S02]  /*03a0*/  IADD3 R8, P0, PT, R12.reuse, UR10, RZ ;  /* 0x0000000a0c087c10 */ /* 0x040fe4000ff1e0ff */
[----:B------:R-:W-:Y:S02]  /*03b0*/  IADD3 R10, P1, PT, R12, UR8, RZ ;  /* 0x000000080c0a7c10 */ /* 0x000fe4000ff3e0ff */
[C---:B------:R-:W-:Y:S02]  /*03c0*/  IADD3.X R9, PT, PT, R0.reuse, UR11, RZ, P0, !PT ;  /* 0x0000000b00097c10 */ /* 0x040fe400087fe4ff */
[----:B------:R-:W-:-:S03]  /*03d0*/  IADD3.X R11, PT, PT, R0, UR9, RZ, P1, !PT ;  /* 0x00000009000b7c10 */ /* 0x000fc60008ffe4ff */
[----:B------:R-:W2:Y:S04]  /*03e0*/  LDG.E.CONSTANT R8, desc[UR6][R8.64] ;  /* 0x0000000608087981 */ /* 0x000ea8000c1e9900 */
[----:B------:R-:W3:Y:S01]  /*03f0*/  LDG.E.CONSTANT R10, desc[UR6][R10.64] ;  /* 0x000000060a0a7981 */ /* 0x000ee2000c1e9900 */
[----:B-1----:R-:W-:Y:S02]  /*0400*/  IADD3 R12, P0, PT, R12, UR12, RZ ;  /* 0x0000000c0c0c7c10 */ /* 0x002fe4000ff1e0ff */
[----:B--2---:R-:W-:-:S05]  /*0410*/  I2FP.F32.S32 R13, R8 ;  /* 0x00000008000d7245 */ /* 0x004fca0000201400 */
[----:B---3--:R-:W-:Y:S01]  /*0420*/  FMUL R15, R10, R13 ;  /* 0x0000000d0a0f7220 */ /* 0x008fe20000400000 */
[----:B------:R-:W-:Y:S02]  /*0430*/  IADD3.X R13, PT, PT, R0, UR13, RZ, P0, !PT ;  /* 0x0000000d000d7c10 */ /* 0x000fe400087fe4ff */
[----:B------:R-:W-:Y:S01]  /*0440*/  IADD3 R5, P0, PT, R2, R5, RZ ;  /* 0x0000000502057210 */ /* 0x000fe20007f1e0ff */
[----:B------:R-:W-:-:S04]  /*0450*/  FMUL R15, R4, R15 ;  /* 0x0000000f040f7220 */ /* 0x000fc80000400000 */
[----:B------:R-:W-:Y:S01]  /*0460*/  IMAD.X R7, R3, 0x1, R7, P0 ;  /* 0x0000000103077824 */ /* 0x000fe200000e0607 */
[----:B------:R0:W-:Y:S01]  /*0470*/  STG.E desc[UR6][R12.64], R15 ;  /* 0x0000000f0c007986 */ /* 0x0001e2000c101906 */
[----:B------:R-:W-:-:S04]  /*0480*/  ISETP.GE.U32.AND P0, PT, R5, UR14, PT ;  /* 0x0000000e05007c0c */ /* 0x000fc8000bf06070 */
[----:B------:R-:W-:-:S13]  /*0490*/  ISETP.GE.U32.AND.EX P0, PT, R7, UR15, PT, P0 ;  /* 0x0000000f07007c0c */ /* 0x000fda000bf06100 */
[----:B0-----:R-:W-:Y:S05]  /*04a0*/  @!P0 BRA `(.L_x_3) ;  /* 0xfffffffc00b48947 */ /* 0x001fea000383ffff */
[----:B------:R-:W-:Y:S05]  /*04b0*/  EXIT ;  /* 0x000000000000794d */ /* 0x000fea0003800000 */
        .weak           $__internal_0_$__cuda_sm20_rcp_rn_f32_slowpath
        .type           $__internal_0_$__cuda_sm20_rcp_rn_f32_slowpath,@function
        .size           $__internal_0_$__cuda_sm20_rcp_rn_f32_slowpath,(.L_x_25 - $__internal_0_$__cuda_sm20_rcp_rn_f32_slowpath)
$__internal_0_$__cuda_sm20_rcp_rn_f32_slowpath:
[----:B------:R-:W-:-:S05]  /*04c0*/  IMAD.SHL.U32 R6, R0, 0x2, RZ ;  /* 0x0000000200067824 */ /* 0x000fca00078e00ff */
[----:B------:R-:W-:-:S04]  /*04d0*/  SHF.R.U32.HI R6, RZ, 0x18, R6 ;  /* 0x00000018ff067819 */ /* 0x000fc80000011606 */
[----:B------:R-:W-:-:S13]  /*04e0*/  ISETP.NE.U32.AND P0, PT, R6, RZ, PT ;  /* 0x000000ff0600720c */ /* 0x000fda0003f05070 */
[----:B------:R-:W-:Y:S05]  /*04f0*/  @P0 BRA `(.L_x_4) ;  /* 0x00000000002c0947 */ /* 0x000fea0003800000 */
[----:B------:R-:W-:-:S05]  /*0500*/  IMAD.SHL.U32 R6, R0, 0x2, RZ ;  /* 0x0000000200067824 */ /* 0x000fca00078e00ff */
[----:B------:R-:W-:-:S13]  /*0510*/  ISETP.NE.AND P0, PT, R6, RZ, PT ;  /* 0x000000ff0600720c */ /* 0x000fda0003f05270 */
[----:B------:R2:W3:Y:S01]  /*0520*/  @!P0 MUFU.RCP R6, R0 ;  /* 0x0000000000068308 */ /* 0x0004e20000001000 */
[----:B------:R-:W-:Y:S05]  /*0530*/  @!P0 BRA `(.L_x_5) ;  /* 0x0000000000a48947 */ /* 0x000fea0003800000 */
[----:B------:R-:W-:-:S04]  /*0540*/  FFMA R8, R0, 1.84467440737095516160e+19, RZ ;  /* 0x5f80000000087823 */ /* 0x000fc800000000ff */
[----:B------:R-:W2:Y:S02]  /*0550*/  MUFU.RCP R9, R8 ;  /* 0x0000000800097308 */ /* 0x000ea40000001000 */
[----:B--2---:R-:W-:-:S04]  /*0560*/  FFMA R0, R8, R9, -1 ;  /* 0xbf80000008007423 */ /* 0x004fc80000000009 */
[----:B------:R-:W-:-:S04]  /*0570*/  FADD.FTZ R0, -R0, -RZ ;  /* 0x800000ff00007221 */ /* 0x000fc80000010100 */
[----:B------:R-:W-:-:S04]  /*0580*/  FFMA R0, R9, R0, R9 ;  /* 0x0000000009007223 */ /* 0x000fc80000000009 */
[----:B---3--:R-:W-:Y:S01]  /*0590*/  FFMA R6, R0, 1.84467440737095516160e+19, RZ ;  /* 0x5f80000000067823 */ /* 0x008fe200000000ff */
[----:B------:R-:W-:Y:S06]  /*05a0*/  BRA `(.L_x_5) ;  /* 0x0000000000887947 */ /* 0x000fec0003800000 */
.L_x_4:
[----:B------:R-:W-:-:S05]  /*05b0*/  VIADD R8, R6, 0xffffff03 ;  /* 0xffffff0306087836 */ /* 0x000fca0000000000 */
[----:B------:R-:W-:-:S13]  /*05c0*/  ISETP.GT.U32.AND P0, PT, R8, 0x1, PT ;  /* 0x000000010800780c */ /* 0x000fda0003f04070 */
[----:B------:R-:W-:Y:S05]  /*05d0*/  @P0 BRA `(.L_x_6) ;  /* 0x0000000000780947 */ /* 0x000fea0003800000 */
[----:B------:R-:W-:Y:S01]  /*05e0*/  LOP3.LUT R9, R0, 0x7fffff, RZ, 0xc0, !PT ;  /* 0x007fffff00097812 */ /* 0x000fe200078ec0ff */
[----:B------:R-:W-:Y:S02]  /*05f0*/  IMAD.MOV.U32 R13, RZ, RZ, 0x3 ;  /* 0x00000003ff0d7424 */ /* 0x000fe400078e00ff */
[----:B------:R-:W-:Y:S01]  /*0600*/  VIADD R6, R6, 0xffffff04 ;  /* 0xffffff0406067836 */ /* 0x000fe20000000000 */
[----:B------:R-:W-:Y:S02]  /*0610*/  LOP3.LUT R9, R9, 0x3f800000, RZ, 0xfc, !PT ;  /* 0x3f80000009097812 */ /* 0x000fe400078efcff */
[----:B------:R-:W-:Y:S02]  /*0620*/  SHF.L.U32 R14, R13, R8, RZ ;  /* 0x000000080d0e7219 */ /* 0x000fe400000006ff */
[----:B------:R-:W0:Y:S02]  /*0630*/  MUFU.RCP R10, R9 ;  /* 0x00000009000a7308 */ /* 0x000e240000001000 */
[----:B0-----:R-:W-:-:S04]  /*0640*/  FFMA R11, R9, R10, -1 ;  /* 0xbf800000090b7423 */ /* 0x001fc8000000000a */
[----:B------:R-:W-:-:S04]  /*0650*/  FADD.FTZ R11, -R11, -RZ ;  /* 0x800000ff0b0b7221 */ /* 0x000fc80000010100 */
[CCC-:B------:R-:W-:Y:S01]  /*0660*/  FFMA.RM R12, R10.reuse, R11.reuse, R10.reuse ;  /* 0x0000000b0a0c7223 */ /* 0x1c0fe2000000400a */
[----:B------:R-:W-:-:S04]  /*0670*/  FFMA.RP R11, R10, R11, R10 ;  /* 0x0000000b0a0b7223 */ /* 0x000fc8000000800a */
[C---:B------:R-:W-:Y:S02]  /*0680*/  LOP3.LUT R10, R12.reuse, 0x7fffff, RZ, 0xc0, !PT ;  /* 0x007fffff0c0a7812 */ /* 0x040fe400078ec0ff */
[----:B------:R-:W-:Y:S02]  /*0690*/  FSETP.NEU.FTZ.AND P0, PT, R12, R11, PT ;  /* 0x0000000b0c00720b */ /* 0x000fe40003f1d000 */
[----:B------:R-:W-:Y:S02]  /*06a0*/  LOP3.LUT R11, R10, 0x800000, RZ, 0xfc, !PT ;  /* 0x008000000a0b7812 */ /* 0x000fe400078efcff */
[----:B------:R-:W-:Y:S02]  /*06b0*/  SEL R10, RZ, 0xffffffff, !P0 ;  /* 0xffffffffff0a7807 */ /* 0x000fe40004000000 */
[----:B------:R-:W-:-:S03]  /*06c0*/  LOP3.LUT R9, R14, R11, RZ, 0xc0, !PT ;  /* 0x0000000b0e097212 */ /* 0x000fc600078ec0ff */
[----:B------:R-:W-:Y:S01]  /*06d0*/  IMAD.MOV R10, RZ, RZ, -R10 ;  /* 0x000000ffff0a7224 */ /* 0x000fe200078e0a0a */
[----:B------:R-:W-:-:S04]  /*06e0*/  SHF.R.U32.HI R9, RZ, R8, R9 ;  /* 0x00000008ff097219 */ /* 0x000fc80000011609 */
[--C-:B------:R-:W-:Y:S02]  /*06f0*/  LOP3.LUT P1, RZ, R10, R8, R11.reuse, 0xf8, !PT ;  /* 0x000000080aff7212 */ /* 0x100fe4000782f80b */
[C---:B------:R-:W-:Y:S02]  /*0700*/  LOP3.LUT P0, RZ, R9.reuse, 0x1, RZ, 0xc0, !PT ;  /* 0x0000000109ff7812 */ /* 0x040fe4000780c0ff */
[----:B------:R-:W-:Y:S02]  /*0710*/  LOP3.LUT P2, RZ, R9, 0x2, RZ, 0xc0, !PT ;  /* 0x0000000209ff7812 */ /* 0x000fe4000784c0ff */
[----:B------:R-:W-:Y:S02]  /*0720*/  SHF.R.U32.HI R11, RZ, R6, R11 ;  /* 0x00000006ff0b7219 */ /* 0x000fe4000001160b */
[----:B------:R-:W-:Y:S02]  /*0730*/  PLOP3.LUT P0, PT, P0, P1, P2, 0xe0, 0x0 ;  /* 0x000000000000781c */ /* 0x000fe40000703c20 */
[----:B------:R-:W-:-:S02]  /*0740*/  LOP3.LUT P1, RZ, R0, 0x7fffff, RZ, 0xc0, !PT ;  /* 0x007fffff00ff7812 */ /* 0x000fc4000782c0ff */
[----:B------:R-:W-:-:S05]  /*0750*/  SEL R8, RZ, 0x1, !P0 ;  /* 0x00000001ff087807 */ /* 0x000fca0004000000 */
[----:B------:R-:W-:-:S05]  /*0760*/  IMAD.MOV R8, RZ, RZ, -R8 ;  /* 0x000000ffff087224 */ /* 0x000fca00078e0a08 */
[----:B------:R-:W-:-:S13]  /*0770*/  ISETP.GE.AND P0, PT, R8, RZ, PT ;  /* 0x000000ff0800720c */ /* 0x000fda0003f06270 */
[----:B------:R-:W-:-:S04]  /*0780*/  @!P0 VIADD R11, R11, 0x1 ;  /* 0x000000010b0b8836 */ /* 0x000fc80000000000 */
[----:B------:R-:W-:-:S05]  /*0790*/  @!P1 IMAD.SHL.U32 R11, R11, 0x2, RZ ;  /* 0x000000020b0b9824 */ /* 0x000fca00078e00ff */
[----:B------:R-:W-:Y:S01]  /*07a0*/  LOP3.LUT R6, R11, 0x80000000, R0, 0xf8, !PT ;  /* 0x800000000b067812 */ /* 0x000fe200078ef800 */
[----:B------:R-:W-:Y:S06]  /*07b0*/  BRA `(.L_x_5) ;  /* 0x0000000000047947 */ /* 0x000fec0003800000 */
.L_x_6:
[----:B------:R0:W1:Y:S02]  /*07c0*/  MUFU.RCP R6, R0 ;  /* 0x0000000000067308 */ /* 0x0000640000001000 */
.L_x_5:
[----:B------:R-:W-:Y:S02]  /*07d0*/  IMAD.MOV.U32 R8, RZ, RZ, R4 ;  /* 0x000000ffff087224 */ /* 0x000fe400078e0004 */
[----:B------:R-:W-:-:S04]  /*07e0*/  IMAD.MOV.U32 R9, RZ, RZ, 0x0 ;  /* 0x00000000ff097424 */ /* 0x000fc800078e00ff */
[----:B0123--:R-:W-:Y:S05]  /*07f0*/  RET.REL.NODEC R8 `(_ZN36_GLOBAL__N__23c0bb3e_4_k_cu_515fdf3023dropout_backward_kernelEPKfPKiPfmfb) ;  /* 0xfffffff808007950 */ /* 0x00ffea0003c3ffff */
.L_x_7:
[----:B------:R-:W-:-:S00]  /*0800*/  BRA `(.L_x_7) ;  /* 0xfffffffc00fc7947 */ /* 0x000fc0000383ffff */
[----:B------:R-:W-:-:S00]  /*0810*/  NOP ;  /* 0x0000000000007918 */ /* 0x000fc00000000000 */
        /* <DEDUP_REMOVED lines=14> */
.L_x_25:


//--------------------- .text._ZN36_GLOBAL__N__23c0bb3e_4_k_cu_515fdf3022dropout_forward_kernelEPKfPfPimfbmm --------------------------
	.section	.text._ZN36_GLOBAL__N__23c0bb3e_4_k_cu_515fdf3022dropout_forward_kernelEPKfPfPimfbmm,"ax",@progbits
	.align	128
.text._ZN36_GLOBAL__N__23c0bb3e_4_k_cu_515fdf3022dropout_forward_kernelEPKfPfPimfbmm:
        .type           _ZN36_GLOBAL__N__23c0bb3e_4_k_cu_515fdf3022dropout_forward_kernelEPKfPfPimfbmm,@function
        .size           _ZN36_GLOBAL__N__23c0bb3e_4_k_cu_515fdf3022dropout_forward_kernelEPKfPfPimfbmm,(.L_x_27 - _ZN36_GLOBAL__N__23c0bb3e_4_k_cu_515fdf3022dropout_forward_kernelEPKfPfPimfbmm)
        .other          _ZN36_GLOBAL__N__23c0bb3e_4_k_cu_515fdf3022dropout_forward_kernelEPKfPfPimfbmm,@"STO_CUDA_ENTRY STV_DEFAULT"
_ZN36_GLOBAL__N__23c0bb3e_4_k_cu_515fdf3022dropout_forward_kernelEPKfPfPimfbmm:
        /* <DEDUP_REMOVED lines=10> */
[----:B------:R-:W0:Y:S01]  /*00a0*/  LDC R4, c[0x0][0x3a0] ;  /* 0x0000e800ff047b82 */ /* 0x000e220000000800 */
[----:B------:R-:W1:Y:S01]  /*00b0*/  LDCU.U8 UR4, c[0x0][0x3a4] ;  /* 0x00007480ff0477ac */ /* 0x000e620008000000 */
[----:B------:R-:W-:Y:S01]  /*00c0*/  IMAD.MOV.U32 R5, RZ, RZ, R6 ;  /* 0x000000ffff057224 */ /* 0x000fe200078e0006 */
[----:B-1----:R-:W-:Y:S01]  /*00d0*/  UPRMT UR4, UR4, 0x8880, URZ ;  /* 0x0000888004047896 */ /* 0x002fe200080000ff */
[----:B0-----:R-:W-:-:S05]  /*00e0*/  FADD R0, -R4, 1 ;  /* 0x3f80000004007421 */ /* 0x001fca0000000100 */
[----:B------:R-:W-:Y:S01]  /*00f0*/  ISETP.NE.AND P0, PT, RZ, UR4, PT ;  /* 0x00000004ff007c0c */ /* 0x000fe2000bf05270 */
[----:B------:R-:W-:-:S03]  /*0100*/  VIADD R3, R0, 0x1800000 ;  /* 0x0180000000037836 */ /* 0x000fc60000000000 */
[----:B------:R-:W-:Y:S02]  /*0110*/  FSETP.LT.AND P0, PT, R4, 1, P0 ;  /* 0x3f8000000400780b */ /* 0x000fe40000701000 */
[----:B------:R-:W-:-:S04]  /*0120*/  LOP3.LUT R3, R3, 0x7f800000, RZ, 0xc0, !PT ;  /* 0x7f80000003037812 */ /* 0x000fc800078ec0ff */
[----:B------:R-:W-:-:S13]  /*0130*/  ISETP.GT.U32.AND P1, PT, R3, 0x1ffffff, PT ;  /* 0x01ffffff0300780c */ /* 0x000fda0003f24070 */
[----:B------:R-:W-:Y:S05]  /*0140*/  @P1 BRA `(.L_x_8) ;  /* 0x0000000000101947 */ /* 0x000fea0003800000 */
[----:B------:R-:W-:-:S07]  /*0150*/  MOV R4, 0x170 ;  /* 0x0000017000047802 */ /* 0x000fce0000000f00 */
[----:B------:R-:W-:Y:S05]  /*0160*/  CALL.REL.NOINC `($__internal_1_$__cuda_sm20_rcp_rn_f32_slowpath) ;  /* 0x0000000c007c7944 */ /* 0x000fea0003c00000 */
[----:B------:R-:W-:Y:S01]  /*0170*/  IMAD.MOV.U32 R0, RZ, RZ, R3 ;  /* 0x000000ffff007224 */ /* 0x000fe200078e0003 */
[----:B------:R-:W-:Y:S06]  /*0180*/  BRA `(.L_x_9) ;  /* 0x0000000000107947 */ /* 0x000fec0003800000 */
.L_x_8:
[----:B------:R-:W0:Y:S02]  /*0190*/  MUFU.RCP R3, R0 ;  /* 0x0000000000037308 */ /* 0x000e240000001000 */
[----:B0-----:R-:W-:-:S04]  /*01a0*/  FFMA R4, R0, R3, -1 ;  /* 0xbf80000000047423 */ /* 0x001fc80000000003 */
[----:B------:R-:W-:-:S04]  /*01b0*/  FADD.FTZ R4, -R4, -RZ ;  /* 0x800000ff04047221 */ /* 0x000fc80000010100 */
[----:B------:R-:W-:-:S07]  /*01c0*/  FFMA R0, R3, R4, R3 ;  /* 0x0000000403007223 */ /* 0x000fce0000000003 */
.L_x_9:
[----:B------:R-:W0:Y:S01]  /*01d0*/  LDCU.64 UR8, c[0x0][0x390] ;  /* 0x00007200ff0877ac */ /* 0x000e220008000a00 */
[----:B------:R-:W1:Y:S01]  /*01e0*/  LDCU UR4, c[0x0][0x370] ;  /* 0x00006e00ff0477ac */ /* 0x000e620008000800 */
[----:B------:R-:W2:Y:S01]  /*01f0*/  LDCU.64 UR6, c[0x0][0x358] ;  /* 0x00006b00ff0677ac */ /* 0x000ea20008000a00 */
[----:B0-----:R-:W-:-:S04]  /*0200*/  UISETP.NE.U32.AND UP0, UPT, UR8, URZ, UPT ;  /* 0x000000ff0800728c */ /* 0x001fc8000bf05070 */
[----:B------:R-:W-:Y:S01]  /*0210*/  UISETP.NE.AND.EX UP0, UPT, UR9, URZ, UPT, UP0 ;  /* 0x000000ff0900728c */ /* 0x000fe2000bf05300 */
[----:B-1----:R-:W-:-:S08]  /*0220*/  IMAD.WIDE.U32 R2, R2, UR4, RZ ;  /* 0x0000000402027c25 */ /* 0x002fd0000f8e00ff */
[----:B--2---:R-:W-:Y:S05]  /*0230*/  BRA.U UP0, `(.L_x_10) ;  /* 0x0000000500907547 */ /* 0x004fea000b800000 */
[----:B------:R-:W0:Y:S01]  /*0240*/  LDCU UR10, c[0x0][0x3a0] ;  /* 0x00007400ff0a77ac */ /* 0x000e220008000800 */
[----:B------:R-:W1:Y:S01]  /*0250*/  LDCU UR11, c[0x0][0x3a0] ;  /* 0x00007400ff0b77ac */ /* 0x000e620008000800 */
[----:B------:R-:W2:Y:S01]  /*0260*/  LDCU.64 UR16, c[0x0][0x398] ;  /* 0x00007300ff1077ac */ /* 0x000ea20008000a00 */
[----:B------:R-:W3:Y:S01]  /*0270*/  LDCU.64 UR22, c[0x0][0x398] ;  /* 0x00007300ff1677ac */ /* 0x000ee20008000a00 */
[----:B------:R-:W4:Y:S01]  /*0280*/  LDCU.64 UR4, c[0x0][0x3b0] ;  /* 0x00007600ff0477ac */ /* 0x000f220008000a00 */
[----:B------:R-:W0:Y:S01]  /*0290*/  LDCU.64 UR18, c[0x0][0x3b0] ;  /* 0x00007600ff1277ac */ /* 0x000e220008000a00 */
[----:B------:R-:W0:Y:S01]  /*02a0*/  LDCU.64 UR8, c[0x0][0x3a8] ;  /* 0x00007500ff0877ac */ /* 0x000e220008000a00 */
[----:B------:R-:W0:Y:S01]  /*02b0*/  LDCU.64 UR20, c[0x0][0x3a8] ;  /* 0x00007500ff1477ac */ /* 0x000e220008000a00 */
[----:B------:R-:W0:Y:S01]  /*02c0*/  LDCU.128 UR12, c[0x0][0x380] ;  /* 0x00007000ff0c77ac */ /* 0x000e220008000c00 */
[----:B------:R-:W0:Y:S01]  /*02d0*/  LDCU.128 UR24, c[0x0][0x380] ;  /* 0x00007000ff1877ac */ /* 0x000e220008000c00 */
[----:B------:R-:W-:Y:S05]  /*02e0*/  @P0 BRA `(.L_x_11) ;  /* 0x0000000000b00947 */ /* 0x000fea0003800000 */
[----:B------:R-:W-:Y:S01]  /*02f0*/  BSSY.RECONVERGENT B0, `(.L_x_12) ;  /* 0x000002a000007945 */ /* 0x000fe20003800200 */
.L_x_13:
[C---:B------:R-:W-:Y:S01]  /*0300*/  IMAD.SHL.U32 R4, R5.reuse, 0x4, RZ ;  /* 0x0000000405047824 */ /* 0x040fe200078e00ff */
[----:B------:R-:W-:-:S04]  /*0310*/  SHF.L.U64.HI R12, R5, 0x2, R7 ;  /* 0x00000002050c7819 */ /* 0x000fc80000010207 */
[----:B0-----:R-:W-:-:S04]  /*0320*/  IADD3 R8, P0, PT, R4, UR12, RZ ;  /* 0x0000000c04087c10 */ /* 0x001fc8000ff1e0ff */
[----:B------:R-:W-:-:S05]  /*0330*/  IADD3.X R9, PT, PT, R12, UR13, RZ, P0, !PT ;  /* 0x0000000d0c097c10 */ /* 0x000fca00087fe4ff */
[----:B------:R0:W5:Y:S01]  /*0340*/  LDG.E.CONSTANT R0, desc[UR6][R8.64] ;  /* 0x0000000608007981 */ /* 0x000162000c1e9900 */
[----:B----4-:R-:W-:-:S04]  /*0350*/  IADD3 R11, P0, PT, R5, UR4, RZ ;  /* 0x00000004050b7c10 */ /* 0x010fc8000ff1e0ff */
[----:B------:R-:W-:Y:S02]  /*0360*/  LOP3.LUT R11, R11, UR8, RZ, 0x3c, !PT ;  /* 0x000000080b0b7c12 */ /* 0x000fe4000f8e3cff */
[----:B------:R-:W-:Y:S02]  /*0370*/  IADD3.X R13, PT, PT, R7, UR5, RZ, P0, !PT ;  /* 0x00000005070d7c10 */ /* 0x000fe400087fe4ff */
[----:B------:R-:W-:Y:S02]  /*0380*/  IADD3 R11, P0, PT, R11, 0x7f4a7c15, RZ ;  /* 0x7f4a7c150b0b7810 */ /* 0x000fe40007f1e0ff */
[----:B------:R-:W-:-:S04]  /*0390*/  LOP3.LUT R13, R13, UR9, RZ, 0x3c, !PT ;  /* 0x000000090d0d7c12 */ /* 0x000fc8000f8e3cff */
[----:B------:R-:W-:-:S04]  /*03a0*/  IADD3.X R13, PT, PT, R13, -0x61c88647, RZ, P0, !PT ;  /* 0x9e3779b90d0d7810 */ /* 0x000fc800007fe4ff */
[--C-:B------:R-:W-:Y:S02]  /*03b0*/  SHF.R.U32.HI R10, RZ, 0x1e, R13.reuse ;  /* 0x0000001eff0a7819 */ /* 0x100fe4000001160d */
[----:B------:R-:W-:Y:S02]  /*03c0*/  SHF.R.U64 R6, R11, 0x1e, R13 ;  /* 0x0000001e0b067819 */ /* 0x000fe4000000120d */
[----:B------:R-:W-:Y:S02]  /*03d0*/  LOP3.LUT R10, R10, R13, RZ, 0x3c, !PT ;  /* 0x0000000d0a0a7212 */ /* 0x000fe400078e3cff */
[----:B------:R-:W-:-:S03]  /*03e0*/  LOP3.LUT R6, R6, R11, RZ, 0x3c, !PT ;  /* 0x0000000b06067212 */ /* 0x000fc600078e3cff */
[----:B------:R-:W-:Y:S02]  /*03f0*/  IMAD R11, R10, 0x1ce4e5b9, RZ ;  /* 0x1ce4e5b90a0b7824 */ /* 0x000fe400078e02ff */
[----:B0-----:R-:W-:-:S04]  /*0400*/  IMAD.WIDE.U32 R8, R6, 0x1ce4e5b9, RZ ;  /* 0x1ce4e5b906087825 */ /* 0x001fc800078e00ff */
[----:B------:R-:W-:-:S04]  /*0410*/  IMAD R11, R6, -0x40a7b893, R11 ;  /* 0xbf58476d060b7824 */ /* 0x000fc800078e020b */
[----:B------:R-:W-:-:S05]  /*0420*/  IMAD.IADD R6, R9, 0x1, R11 ;  /* 0x0000000109067824 */ /* 0x000fca00078e020b */
[--C-:B------:R-:W-:Y:S02]  /*0430*/  SHF.R.U32.HI R9, RZ, 0x1b, R6.reuse ;  /* 0x0000001bff097819 */ /* 0x100fe40000011606 */
[----:B------:R-:W-:Y:S02]  /*0440*/  SHF.R.U64 R11, R8, 0x1b, R6 ;  /* 0x0000001b080b7819 */ /* 0x000fe40000001206 */
[----:B------:R-:W-:Y:S02]  /*0450*/  LOP3.LUT R9, R9, R6, RZ, 0x3c, !PT ;  /* 0x0000000609097212 */ /* 0x000fe400078e3cff */
[----:B------:R-:W-:-:S03]  /*0460*/  LOP3.LUT R6, R11, R8, RZ, 0x3c, !PT ;  /* 0x000000080b067212 */ /* 0x000fc600078e3cff */
[----:B------:R-:W-:Y:S02]  /*0470*/  IMAD R11, R9, 0x133111eb, RZ ;  /* 0x133111eb090b7824 */ /* 0x000fe400078e02ff */
[----:B------:R-:W-:-:S04]  /*0480*/  IMAD.WIDE.U32 R8, R6, 0x133111eb, RZ ;  /* 0x133111eb06087825 */ /* 0x000fc800078e00ff */
[----:B------:R-:W-:-:S04]  /*0490*/  IMAD R11, R6, -0x6b2fb645, R11 ;  /* 0x94d049bb060b7824 */ /* 0x000fc800078e020b */
[----:B------:R-:W-:-:S05]  /*04a0*/  IMAD.IADD R9, R9, 0x1, R11 ;  /* 0x0000000109097824 */ /* 0x000fca00078e020b */
[----:B------:R-:W-:-:S04]  /*04b0*/  SHF.R.U64 R9, R8, 0x1f, R9 ;  /* 0x0000001f08097819 */ /* 0x000fc80000001209 */
[----:B------:R-:W-:-:S04]  /*04c0*/  LOP3.LUT R8, R9, R8, RZ, 0x3c, !PT ;  /* 0x0000000809087212 */ /* 0x000fc800078e3cff */
[----:B------:R-:W-:-:S05]  /*04d0*/  I2FP.F32.U32 R8, R8 ;  /* 0x0000000800087245 */ /* 0x000fca0000201000 */
[----:B------:R-:W-:Y:S01]  /*04e0*/  FMUL R6, R8, 2.3283064365386962891e-10 ;  /* 0x2f80000008067820 */ /* 0x000fe20000400000 */
[----:B------:R-:W-:-:S04]  /*04f0*/  IADD3 R8, P0, PT, R4, UR14, RZ ;  /* 0x0000000e04087c10 */ /* 0x000fc8000ff1e0ff */
[----:B------:R-:W-:Y:S02]  /*0500*/  FSET.BF.GE.AND R11, R6, UR10, PT ;  /* 0x0000000a060b7c0a */ /* 0x000fe4000b806000 */
[----:B------:R-:W-:Y:S02]  /*0510*/  IADD3.X R9, PT, PT, R12, UR15, RZ, P0, !PT ;  /* 0x0000000f0c097c10 */ /* 0x000fe400087fe4ff */
[----:B------:R-:W-:-:S05]  /*0520*/  IADD3 R5, P0, PT, R2, R5, RZ ;  /* 0x0000000502057210 */ /* 0x000fca0007f1e0ff */
[----:B------:R-:W-:Y:S01]  /*0530*/  IMAD.X R7, R3, 0x1, R7, P0 ;  /* 0x0000000103077824 */ /* 0x000fe200000e0607 */
[----:B--2---:R-:W-:-:S04]  /*0540*/  ISETP.GE.U32.AND P0, PT, R5, UR16, PT ;  /* 0x0000001005007c0c */ /* 0x004fc8000bf06070 */
[----:B------:R-:W-:Y:S01]  /*0550*/  ISETP.GE.U32.AND.EX P0, PT, R7, UR17, PT, P0 ;  /* 0x0000001107007c0c */ /* 0x000fe2000bf06100 */
[----:B-----5:R-:W-:-:S05]  /*0560*/  FMUL R11, R0, R11 ;  /* 0x0000000b000b7220 */ /* 0x020fca0000400000 */
[----:B------:R0:W-:Y:S07]  /*0570*/  STG.E desc[UR6][R8.64], R11 ;  /* 0x0000000b08007986 */ /* 0x0001ee000c101906 */
[----:B------:R-:W-:Y:S05]  /*0580*/  @!P0 BRA `(.L_x_13) ;  /* 0xfffffffc005c8947 */ /* 0x000fea000383ffff */
[----:B-1-3--:R-:W-:Y:S05]  /*0590*/  BSYNC.RECONVERGENT B0 ;  /* 0x0000000000007941 */ /* 0x00afea0003800200 */
.L_x_12:
[----:B------:R-:W-:Y:S05]  /*05a0*/  EXIT ;  /* 0x000000000000794d */ /* 0x000fea0003800000 */
.L_x_11:
[----:B------:R-:W-:Y:S01]  /*05b0*/  BSSY.RECONVERGENT B0, `(.L_x_14) ;  /* 0x000002b000007945 */ /* 0x000fe20003800200 */
.L_x_15:
[C---:B------:R-:W-:Y:S01]  /*05c0*/  IMAD.SHL.U32 R4, R5.reuse, 0x4, RZ ;  /* 0x0000000405047824 */ /* 0x040fe200078e00ff */
[----:B------:R-:W-:-:S04]  /*05d0*/  SHF.L.U64.HI R14, R5, 0x2, R7 ;  /* 0x00000002050e7819 */ /* 0x000fc80000010207 */
[----:B0-----:R-:W-:-:S04]  /*05e0*/  IADD3 R8, P0, PT, R4, UR24, RZ ;  /* 0x0000001804087c10 */ /* 0x001fc8000ff1e0ff */
[----:B------:R-:W-:-:S05]  /*05f0*/  IADD3.X R9, PT, PT, R14, UR25, RZ, P0, !PT ;  /* 0x000000190e097c10 */ /* 0x000fca00087fe4ff */
[----:B------:R0:W5:Y:S01]  /*0600*/  LDG.E.CONSTANT R6, desc[UR6][R8.64] ;  /* 0x0000000608067981 */ /* 0x000162000c1e9900 */
[----:B------:R-:W-:-:S04]  /*0610*/  IADD3 R10, P0, PT, R5, UR18, RZ ;  /* 0x00000012050a7c10 */ /* 0x000fc8000ff1e0ff */
        /* <DEDUP_REMOVED lines=22> */
[----:B------:R-:W-:Y:S02]  /*0780*/  LOP3.LUT R13, R13, R8, RZ, 0x3c, !PT ;  /* 0x000000080d0d7212 */ /* 0x000fe400078e3cff */
[----:B------:R-:W-:Y:S02]  /*0790*/  IADD3 R8, P0, PT, R4, UR26, RZ ;  /* 0x0000001a04087c10 */ /* 0x000fe4000ff1e0ff */
[----:B------:R-:W-:Y:S02]  /*07a0*/  I2FP.F32.U32 R13, R13 ;  /* 0x0000000d000d7245 */ /* 0x000fe40000201000 */
[----:B------:R-:W-:Y:S02]  /*07b0*/  IADD3.X R9, PT, PT, R14, UR27, RZ, P0, !PT ;  /* 0x0000001b0e097c10 */ /* 0x000fe400087fe4ff */
[----:B------:R-:W-:Y:S01]  /*07c0*/  IADD3 R5, P0, PT, R2, R5, RZ ;  /* 0x0000000502057210 */ /* 0x000fe20007f1e0ff */
[----:B------:R-:W-:-:S04]  /*07d0*/  FMUL R13, R13, 2.3283064365386962891e-10 ;  /* 0x2f8000000d0d7820 */ /* 0x000fc80000400000 */
[----:B------:R-:W-:Y:S01]  /*07e0*/  IMAD.X R7, R3, 0x1, R7, P0 ;  /* 0x0000000103077824 */ /* 0x000fe200000e0607 */
[----:B-1----:R-:W-:Y:S02]  /*07f0*/  FSET.BF.GE.AND R13, R13, UR11, PT ;  /* 0x0000000b0d0d7c0a */ /* 0x002fe4000b806000 */
[----:B---3--:R-:W-:-:S04]  /*0800*/  ISETP.GE.U32.AND P0, PT, R5, UR22, PT ;  /* 0x0000001605007c0c */ /* 0x008fc8000bf06070 */
[----:B------:R-:W-:Y:S01]  /*0810*/  ISETP.GE.U32.AND.EX P0, PT, R7, UR23, PT, P0 ;  /* 0x0000001707007c0c */ /* 0x000fe2000bf06100 */
[----:B-----5:R-:W-:-:S04]  /*0820*/  FMUL R11, R6, R13 ;  /* 0x0000000d060b7220 */ /* 0x020fc80000400000 */
[----:B------:R-:W-:-:S05]  /*0830*/  FMUL R11, R11, R0 ;  /* 0x000000000b0b7220 */ /* 0x000fca0000400000 */
[----:B------:R0:W-:Y:S03]  /*0840*/  STG.E desc[UR6][R8.64], R11 ;  /* 0x0000000b08007986 */ /* 0x0001e6000c101906 */
[----:B------:R-:W-:Y:S05]  /*0850*/  @!P0 BRA `(.L_x_15) ;  /* 0xfffffffc00588947 */ /* 0x000fea000383ffff */
[----:B--2-4-:R-:W-:Y:S05]  /*0860*/  BSYNC.RECONVERGENT B0 ;  /* 0x0000000000007941 */ /* 0x014fea0003800200 */
.L_x_14:
[----:B------:R-:W-:Y:S05]  /*0870*/  EXIT ;  /* 0x000000000000794d */ /* 0x000fea0003800000 */
.L_x_10:
        /* <DEDUP_REMOVED lines=12> */
.L_x_18:
[C---:B------:R-:W-:Y:S01]  /*0940*/  IMAD.SHL.U32 R0, R5.reuse, 0x4, RZ ;  /* 0x0000000405007824 */ /* 0x040fe200078e00ff */
[----:B------:R-:W-:-:S04]  /*0950*/  SHF.L.U64.HI R12, R5, 0x2, R7 ;  /* 0x00000002050c7819 */ /* 0x000fc80000010207 */
[----:B0-----:R-:W-:-:S04]  /*0960*/  IADD3 R8, P0, PT, R0, UR16, RZ ;  /* 0x0000001000087c10 */ /* 0x001fc8000ff1e0ff */
[----:B------:R-:W-:-:S05]  /*0970*/  IADD3.X R9, PT, PT, R12, UR17, RZ, P0, !PT ;  /* 0x000000110c097c10 */ /* 0x000fca00087fe4ff */
[----:B------:R0:W5:Y:S01]  /*0980*/  LDG.E.CONSTANT R4, desc[UR6][R8.64] ;  /* 0x0000000608047981 */ /* 0x000162000c1e9900 */
[----:B----4-:R-:W-:-:S04]  /*0990*/  IADD3 R6, P0, PT, R5, UR4, RZ ;  /* 0x0000000405067c10 */ /* 0x010fc8000ff1e0ff */
[----:B------:R-:W-:Y:S02]  /*09a0*/  IADD3.X R10, PT, PT, R7, UR5, RZ, P0, !PT ;  /* 0x00000005070a7c10 */ /* 0x000fe400087fe4ff */
[----:B------:R-:W-:Y:S02]  /*09b0*/  LOP3.LUT R6, R6, UR10, RZ, 0x3c, !PT ;  /* 0x0000000a06067c12 */ /* 0x000fe4000f8e3cff */
[----:B------:R-:W-:Y:S02]  /*09c0*/  LOP3.LUT R10, R10, UR11, RZ, 0x3c, !PT ;  /* 0x0000000b0a0a7c12 */ /* 0x000fe4000f8e3cff */
[----:B------:R-:W-:-:S04]  /*09d0*/  IADD3 R6, P0, PT, R6, 0x7f4a7c15, RZ ;  /* 0x7f4a7c1506067810 */ /* 0x000fc80007f1e0ff */
[----:B------:R-:W-:-:S04]  /*09e0*/  IADD3.X R11, PT, PT, R10, -0x61c88647, RZ, P0, !PT ;  /* 0x9e3779b90a0b7810 */ /* 0x000fc800007fe4ff */
[--C-:B------:R-:W-:Y:S02]  /*09f0*/  SHF.R.U32.HI R10, RZ, 0x1e, R11.reuse ;  /* 0x0000001eff0a7819 */ /* 0x100fe4000001160b */
[----:B------:R-:W-:Y:S02]  /*0a00*/  SHF.R.U64 R13, R6, 0x1e, R11 ;  /* 0x0000001e060d7819 */ /* 0x000fe4000000120b */
[----:B------:R-:W-:Y:S02]  /*0a10*/  LOP3.LUT R10, R10, R11, RZ, 0x3c, !PT ;  /* 0x0000000b0a0a7212 */ /* 0x000fe400078e3cff */
[----:B------:R-:W-:-:S03]  /*0a20*/  LOP3.LUT R13, R13, R6, RZ, 0x3c, !PT ;  /* 0x000000060d0d7212 */ /* 0x000fc600078e3cff */
[----:B------:R-:W-:Y:S02]  /*0a30*/  IMAD R10, R10, 0x1ce4e5b9, RZ ;  /* 0x1ce4e5b90a0a7824 */ /* 0x000fe400078e02ff */
[----:B0-----:R-:W-:-:S04]  /*0a40*/  IMAD.WIDE.U32 R8, R13, 0x1ce4e5b9, RZ ;  /* 0x1ce4e5b90d087825 */ /* 0x001fc800078e00ff */
[----:B------:R-:W-:Y:S01]  /*0a50*/  IMAD R13, R13, -0x40a7b893, R10 ;  /* 0xbf58476d0d0d7824 */ /* 0x000fe200078e020a */
[----:B------:R-:W-:-:S03]  /*0a60*/  IADD3 R10, P2, PT, R0, UR18, RZ ;  /* 0x00000012000a7c10 */ /* 0x000fc6000ff5e0ff */
[----:B------:R-:W-:Y:S01]  /*0a70*/  IMAD.IADD R13, R9, 0x1, R13 ;  /* 0x00000001090d7824 */ /* 0x000fe200078e020d */
[----:B------:R-:W-:-:S04]  /*0a80*/  IADD3.X R11, PT, PT, R12, UR19, RZ, P2, !PT ;  /* 0x000000130c0b7c10 */ /* 0x000fc800097fe4ff */
        /* <DEDUP_REMOVED lines=12> */
[----:B------:R-:W-:-:S03]  /*0b50*/  IADD3.X R9, PT, PT, R12, UR9, RZ, P1, !PT ;  /* 0x000000090c097c10 */ /* 0x000fc60008ffe4ff */
[----:B------:R-:W-:-:S05]  /*0b60*/  FMUL R13, R13, 2.3283064365386962891e-10 ;  /* 0x2f8000000d0d7820 */ /* 0x000fca0000400000 */
[C---:B-1----:R-:W-:Y:S02]  /*0b70*/  FSET.BF.GE.AND R15, R13.reuse, UR12, PT ;  /* 0x0000000c0d0f7c0a */ /* 0x042fe4000b806000 */
[----:B------:R-:W-:-:S04]  /*0b80*/  FSETP.GE.AND P0, PT, R13, UR12, PT ;  /* 0x0000000c0d007c0b */ /* 0x000fc8000bf06000 */
[----:B------:R-:W-:Y:S02]  /*0b90*/  SEL R13, RZ, 0x1, !P0 ;  /* 0x00000001ff0d7807 */ /* 0x000fe40004000000 */
[----:B------:R-:W-:-:S05]  /*0ba0*/  IADD3 R5, P0, PT, R2, R5, RZ ;  /* 0x0000000502057210 */ /* 0x000fca0007f1e0ff */
[----:B------:R-:W-:Y:S01]  /*0bb0*/  IMAD.X R7, R3, 0x1, R7, P0 ;  /* 0x0000000103077824 */ /* 0x000fe200000e0607 */
[----:B---3--:R-:W-:-:S04]  /*0bc0*/  ISETP.GE.U32.AND P0, PT, R5, UR14, PT ;  /* 0x0000000e05007c0c */ /* 0x008fc8000bf06070 */
[----:B------:R-:W-:Y:S01]  /*0bd0*/  ISETP.GE.U32.AND.EX P0, PT, R7, UR15, PT, P0 ;  /* 0x0000000f07007c0c */ /* 0x000fe2000bf06100 */
[----:B-----5:R-:W-:-:S05]  /*0be0*/  FMUL R15, R4, R15 ;  /* 0x0000000f040f7220 */ /* 0x020fca0000400000 */
[----:B------:R0:W-:Y:S04]  /*0bf0*/  STG.E desc[UR6][R10.64], R15 ;  /* 0x0000000f0a007986 */ /* 0x0001e8000c101906 */
[----:B------:R0:W-:Y:S03]  /*0c00*/  STG.E desc[UR6][R8.64], R13 ;  /* 0x0000000d08007986 */ /* 0x0001e6000c101906 */
[----:B------:R-:W-:Y:S05]  /*0c10*/  @!P0 BRA `(.L_x_18) ;  /* 0xfffffffc00488947 */ /* 0x000fea000383ffff */
[----:B--2---:R-:W-:Y:S05]  /*0c20*/  BSYNC.RECONVERGENT B0 ;  /* 0x0000000000007941 */ /* 0x004fea0003800200 */
.L_x_17:
[----:B------:R-:W-:Y:S05]  /*0c30*/  EXIT ;  /* 0x000000000000794d */ /* 0x000fea0003800000 */
.L_x_16:
[----:B------:R-:W-:Y:S01]  /*0c40*/  BSSY.RECONVERGENT B0, `(.L_x_19) ;  /* 0x0000030000007945 */ /* 0x000fe20003800200 */
.L_x_20:
[C---:B------:R-:W-:Y:S01]  /*0c50*/  IMAD.SHL.U32 R4, R5.reuse, 0x4, RZ ;  /* 0x0000000405047824 */ /* 0x040fe200078e00ff */
[----:B------:R-:W-:-:S04]  /*0c60*/  SHF.L.U64.HI R14, R5, 0x2, R7 ;  /* 0x00000002050e7819 */ /* 0x000fc80000010207 */
[----:B0-----:R-:W-:-:S04]  /*0c70*/  IADD3 R8, P0, PT, R4, UR24, RZ ;  /* 0x0000001804087c10 */ /* 0x001fc8000ff1e0ff */
[----:B------:R-:W-:-:S05]  /*0c80*/  IADD3.X R9, PT, PT, R14, UR25, RZ, P0, !PT ;  /* 0x000000190e097c10 */ /* 0x000fca00087fe4ff */
[----:B------:R0:W5:Y:S01]  /*0c90*/  LDG.E.CONSTANT R6, desc[UR6][R8.64] ;  /* 0x0000000608067981 */ /* 0x000162000c1e9900 */
[----:B------:R-:W-:-:S04]  /*0ca0*/  IADD3 R10, P0, PT, R5, UR20, RZ ;  /* 0x00000014050a7c10 */ /* 0x000fc8000ff1e0ff */
        /* <DEDUP_REMOVED lines=19> */
[----:B------:R-:W-:Y:S01]  /*0de0*/  IMAD R13, R10, -0x6b2fb645, R13 ;  /* 0x94d049bb0a0d7824 */ /* 0x000fe200078e020d */
[----:B------:R-:W-:-:S03]  /*0df0*/  IADD3 R10, P2, PT, R4, UR8, RZ ;  /* 0x00000008040a7c10 */ /* 0x000fc6000ff5e0ff */
[----:B------:R-:W-:Y:S01]  /*0e00*/  IMAD.IADD R13, R9, 0x1, R13 ;  /* 0x00000001090d7824 */ /* 0x000fe200078e020d */
[----:B------:R-:W-:-:S04]  /*0e10*/  IADD3.X R11, PT, PT, R14, UR9, RZ, P2, !PT ;  /* 0x000000090e0b7c10 */ /* 0x000fc800097fe4ff */
[----:B------:R-:W-:-:S04]  /*0e20*/  SHF.R.U64 R13, R8, 0x1f, R13 ;  /* 0x0000001f080d7819 */ /* 0x000fc8000000120d */
[----:B------:R-:W-:Y:S02]  /*0e30*/  LOP3.LUT R13, R13, R8, RZ, 0x3c, !PT ;  /* 0x000000080d0d7212 */ /* 0x000fe400078e3cff */
[----:B------:R-:W-:Y:S02]  /*0e40*/  IADD3 R8, P1, PT, R4, UR26, RZ ;  /* 0x0000001a04087c10 */ /* 0x000fe4000ff3e0ff */
[----:B------:R-:W-:-:S05]  /*0e50*/  I2FP.F32.U32 R13, R13 ;  /* 0x0000000d000d7245 */ /* 0x000fca0000201000 */
[----:B------:R-:W-:-:S05]  /*0e60*/  FMUL R13, R13, 2.3283064365386962891e-10 ;  /* 0x2f8000000d0d7820 */ /* 0x000fca0000400000 */
[C---:B------:R-:W-:Y:S02]  /*0e70*/  FSET.BF.GE.AND R9, R13.reuse, UR13, PT ;  /* 0x0000000d0d097c0a */ /* 0x040fe4000b806000 */
[----:B------:R-:W-:-:S04]  /*0e80*/  FSETP.GE.AND P0, PT, R13, UR13, PT ;  /* 0x0000000d0d007c0b */ /* 0x000fc8000bf06000 */
[----:B------:R-:W-:Y:S02]  /*0e90*/  SEL R13, RZ, 0x1, !P0 ;  /* 0x00000001ff0d7807 */ /* 0x000fe40004000000 */
[----:B------:R-:W-:-:S05]  /*0ea0*/  IADD3 R5, P0, PT, R2, R5, RZ ;  /* 0x0000000502057210 */ /* 0x000fca0007f1e0ff */
[----:B------:R-:W-:Y:S01]  /*0eb0*/  IMAD.X R7, R3, 0x1, R7, P0 ;  /* 0x0000000103077824 */ /* 0x000fe200000e0607 */
[----:B--2---:R-:W-:-:S04]  /*0ec0*/  ISETP.GE.U32.AND P0, PT, R5, UR28, PT ;  /* 0x0000001c05007c0c */ /* 0x004fc8000bf06070 */
[----:B------:R-:W-:Y:S01]  /*0ed0*/  ISETP.GE.U32.AND.EX P0, PT, R7, UR29, PT, P0 ;  /* 0x0000001d07007c0c */ /* 0x000fe2000bf06100 */
[----:B-----5:R-:W-:Y:S01]  /*0ee0*/  FMUL R15, R6, R9 ;  /* 0x00000009060f7220 */ /* 0x020fe20000400000 */
[----:B------:R-:W-:-:S03]  /*0ef0*/  IADD3.X R9, PT, PT, R14, UR27, RZ, P1, !PT ;  /* 0x0000001b0e097c10 */ /* 0x000fc60008ffe4ff */
[----:B------:R-:W-:-:S05]  /*0f00*/  FMUL R15, R15, R0 ;  /* 0x000000000f0f7220 */ /* 0x000fca0000400000 */
[----:B------:R0:W-:Y:S04]  /*0f10*/  STG.E desc[UR6][R8.64], R15 ;  /* 0x0000000f08007986 */ /* 0x0001e8000c101906 */
[----:B------:R0:W-:Y:S01]  /*0f20*/  STG.E desc[UR6][R10.64], R13 ;  /* 0x0000000d0a007986 */ /* 0x0001e2000c101906 */
[----:B------:R-:W-:Y:S05]  /*0f30*/  @!P0 BRA `(.L_x_20) ;  /* 0xfffffffc00448947 */ /* 0x000fea000383ffff */
[----:B-1-34-:R-:W-:Y:S05]  /*0f40*/  BSYNC.RECONVERGENT B0 ;  /* 0x0000000000007941 */ /* 0x01afea0003800200 */
.L_x_19:
[----:B------:R-:W-:Y:S05]  /*0f50*/  EXIT ;  /* 0x000000000000794d */ /* 0x000fea0003800000 */
        .weak           $__internal_1_$__cuda_sm20_rcp_rn_f32_slowpath
        .type           $__internal_1_$__cuda_sm20_rcp_rn_f32_slowpath,@function
        .size           $__internal_1_$__cuda_sm20_rcp_rn_f32_slowpath,(.L_x_27 - $__internal_1_$__cuda_sm20_rcp_rn_f32_slowpath)
$__internal_1_$__cuda_sm20_rcp_rn_f32_slowpath:
[----:B------:R-:W-:-:S05]  /*0f60*/  IMAD.SHL.U32 R3, R0, 0x2, RZ ;  /* 0x0000000200037824 */ /* 0x000fca00078e00ff */
[----:B------:R-:W-:-:S04]  /*0f70*/  SHF.R.U32.HI R3, RZ, 0x18, R3 ;  /* 0x00000018ff037819 */ /* 0x000fc80000011603 */
[----:B------:R-:W-:-:S13]  /*0f80*/  ISETP.NE.U32.AND P1, PT, R3, RZ, PT ;  /* 0x000000ff0300720c */ /* 0x000fda0003f25070 */
[----:B------:R-:W-:Y:S05]  /*0f90*/  @P1 BRA `(.L_x_21) ;  /* 0x00000000002c1947 */ /* 0x000fea0003800000 */
[----:B------:R-:W-:-:S05]  /*0fa0*/  IMAD.SHL.U32 R3, R0, 0x2, RZ ;  /* 0x0000000200037824 */ /* 0x000fca00078e00ff */
[----:B------:R-:W-:-:S13]  /*0fb0*/  ISETP.NE.AND P1, PT, R3, RZ, PT ;  /* 0x000000ff0300720c */ /* 0x000fda0003f25270 */
[----:B------:R0:W1:Y:S01]  /*0fc0*/  @!P1 MUFU.RCP R3, R0 ;  /* 0x0000000000039308 */ /* 0x0000620000001000 */
[----:B------:R-:W-:Y:S05]  /*0fd0*/  @!P1 BRA `(.L_x_22) ;  /* 0x0000000000a49947 */ /* 0x000fea0003800000 */
[----:B------:R-:W-:-:S04]  /*0fe0*/  FFMA R6, R0, 1.84467440737095516160e+19, RZ ;  /* 0x5f80000000067823 */ /* 0x000fc800000000ff */
[----:B-1----:R-:W0:Y:S02]  /*0ff0*/  MUFU.RCP R3, R6 ;  /* 0x0000000600037308 */ /* 0x002e240000001000 */
[----:B0-----:R-:W-:-:S04]  /*1000*/  FFMA R0, R6, R3, -1 ;  /* 0xbf80000006007423 */ /* 0x001fc80000000003 */
[----:B------:R-:W-:-:S04]  /*1010*/  FADD.FTZ R0, -R0, -RZ ;  /* 0x800000ff00007221 */ /* 0x000fc80000010100 */
[----:B------:R-:W-:-:S04]  /*1020*/  FFMA R0, R3, R0, R3 ;  /* 0x0000000003007223 */ /* 0x000fc80000000003 */
[----:B------:R-:W-:Y:S01]  /*1030*/  FFMA R3, R0, 1.84467440737095516160e+19, RZ ;  /* 0x5f80000000037823 */ /* 0x000fe200000000ff */
[----:B------:R-:W-:Y:S06]  /*1040*/  BRA `(.L_x_22) ;  /* 0x0000000000887947 */ /* 0x000fec0003800000 */
.L_x_21:
[----:B------:R-:W-:-:S05]  /*1050*/  VIADD R6, R3, 0xffffff03 ;  /* 0xffffff0303067836 */ /* 0x000fca0000000000 */
[----:B------:R-:W-:-:S13]  /*1060*/  ISETP.GT.U32.AND P1, PT, R6, 0x1, PT ;  /* 0x000000010600780c */ /* 0x000fda0003f24070 */
[----:B------:R-:W-:Y:S05]  /*1070*/  @P1 BRA `(.L_x_23) ;  /* 0x0000000000781947 */ /* 0x000fea0003800000 */
[----:B------:R-:W-:Y:S01]  /*1080*/  LOP3.LUT R8, R0, 0x7fffff, RZ, 0xc0, !PT ;  /* 0x007fffff00087812 */ /* 0x000fe200078ec0ff */
[----:B------:R-:W-:-:S03]  /*1090*/  IMAD.MOV.U32 R13, RZ, RZ, 0x3 ;  /* 0x00000003ff0d7424 */ /* 0x000fc600078e00ff */
        /* <DEDUP_REMOVED lines=14> */
[----:B------:R-:W-:Y:S02]  /*1180*/  LOP3.LUT P2, RZ, R10, R6, R9, 0xf8, !PT ;  /* 0x000000060aff7212 */ /* 0x000fe4000784f809 */
[C---:B------:R-:W-:Y:S02]  /*1190*/  LOP3.LUT P1, RZ, R11.reuse, 0x1, RZ, 0xc0, !PT ;  /* 0x000000010bff7812 */ /* 0x040fe4000782c0ff */
[----:B------:R-:W-:-:S04]  /*11a0*/  LOP3.LUT P3, RZ, R11, 0x2, RZ, 0xc0, !PT ;  /* 0x000000020bff7812 */ /* 0x000fc8000786c0ff */
[----:B------:R-:W-:Y:S02]  /*11b0*/  PLOP3.LUT P1, PT, P1, P2, P3, 0xe0, 0x0 ;  /* 0x000000000000781c */ /* 0x000fe40000f25c30 */
[----:B------:R-:W-:Y:S02]  /*11c0*/  LOP3.LUT P2, RZ, R0, 0x7fffff, RZ, 0xc0, !PT ;  /* 0x007fffff00ff7812 */ /* 0x000fe4000784c0ff */
[----:B------:R-:W-:-:S05]  /*11d0*/  SEL R6, RZ, 0x1, !P1 ;  /* 0x00000001ff067807 */ /* 0x000fca0004800000 */
[----:B------:R-:W-:-:S05]  /*11e0*/  IMAD.MOV R6, RZ, RZ, -R6 ;  /* 0x000000ffff067224 */ /* 0x000fca00078e0a06 */
[----:B------:R-:W-:Y:S01]  /*11f0*/  ISETP.GE.AND P1, PT, R6, RZ, PT ;  /* 0x000000ff0600720c */ /* 0x000fe20003f26270 */
[----:B------:R-:W-:-:S05]  /*1200*/  VIADD R6, R3, 0xffffff04 ;  /* 0xffffff0403067836 */ /* 0x000fca0000000000 */
[----:B------:R-:W-:-:S07]  /*1210*/  SHF.R.U32.HI R3, RZ, R6, R9 ;  /* 0x00000006ff037219 */ /* 0x000fce0000011609 */
[----:B------:R-:W-:-:S04]  /*1220*/  @!P1 VIADD R3, R3, 0x1 ;  /* 0x0000000103039836 */ /* 0x000fc80000000000 */
[----:B------:R-:W-:-:S05]  /*1230*/  @!P2 IMAD.SHL.U32 R3, R3, 0x2, RZ ;  /* 0x000000020303a824 */ /* 0x000fca00078e00ff */
[----:B------:R-:W-:Y:S01]  /*1240*/  LOP3.LUT R3, R3, 0x80000000, R0, 0xf8, !PT ;  /* 0x8000000003037812 */ /* 0x000fe200078ef800 */
[----:B------:R-:W-:Y:S06]  /*1250*/  BRA `(.L_x_22) ;  /* 0x0000000000047947 */ /* 0x000fec0003800000 */
.L_x_23:
[----:B------:R2:W3:Y:S02]  /*1260*/  MUFU.RCP R3, R0 ;  /* 0x0000000000037308 */ /* 0x0004e40000001000 */
.L_x_22:
[----:B------:R-:W-:Y:S02]  /*1270*/  IMAD.MOV.U32 R8, RZ, RZ, R4 ;  /* 0x000000ffff087224 */ /* 0x000fe400078e0004 */
[----:B------:R-:W-:-:S04]  /*1280*/  IMAD.MOV.U32 R9, RZ, RZ, 0x0 ;  /* 0x00000000ff097424 */ /* 0x000fc800078e00ff */
[----:B0123--:R-:W-:Y:S05]  /*1290*/  RET.REL.NODEC R8 `(_ZN36_GLOBAL__N__23c0bb3e_4_k_cu_515fdf3022dropout_forward_kernelEPKfPfPimfbmm) ;  /* 0xffffffec08587950 */ /* 0x00ffea0003c3ffff */
.L_x_24:
        /* <DEDUP_REMOVED lines=14> */
.L_x_27:


//--------------------- .nv.shared.reserved.0     --------------------------
	.section	.nv.shared.reserved.0,"aw",@nobits
	.weak		__nv_reservedSMEM_offset_0_alias
	.size		__nv_reservedSMEM_offset_0_alias, 0, 64
	.other		__nv_reservedSMEM_offset_0_alias,@"STO_CUDA_RESERVED_SHARED STV_DEFAULT"
__nv_reservedSMEM_offset_0_alias:
	.zero		0
	.zero		64


//--------------------- .nv.constant0._ZN36_GLOBAL__N__23c0bb3e_4_k_cu_515fdf3023dropout_backward_kernelEPKfPKiPfmfb --------------------------
	.section	.nv.constant0._ZN36_GLOBAL__N__23c0bb3e_4_k_cu_515fdf3023dropout_backward_kernelEPKfPKiPfmfb,"a",@progbits
	.sectionflags	@""
	.align	4
.nv.constant0._ZN36_GLOBAL__N__23c0bb3e_4_k_cu_515fdf3023dropout_backward_kernelEPKfPKiPfmfb:
	.zero		933


//--------------------- .nv.constant0._ZN36_GLOBAL__N__23c0bb3e_4_k_cu_515fdf3022dropout_forward_kernelEPKfPfPimfbmm --------------------------
	.section	.nv.constant0._ZN36_GLOBAL__N__23c0bb3e_4_k_cu_515fdf3022dropout_forward_kernelEPKfPfPimfbmm,"a",@progbits
	.sectionflags	@""
	.align	4
.nv.constant0._ZN36_GLOBAL__N__23c0bb3e_4_k_cu_515fdf3022dropout_forward_kernelEPKfPfPimfbmm:
	.zero		952


//--------------------- SYMBOLS --------------------------

	.type		.nv.reservedSmem.offset0,@object
	.size		.nv.reservedSmem.offset0,0x4
